def matmul_kernel(
    a_ptr,
    b_ptr,
    c_ptr,
    M,
    N,
    K,
    stride_am,
    stride_ak,
    stride_bk,
    stride_bn,
    stride_cm,
    stride_cn,
    BLOCK_M: tl.constexpr,
    BLOCK_N: tl.constexpr,
    BLOCK_K: tl.constexpr,
    GROUP_M: tl.constexpr,
):
    pid = tl.program_id(axis=0)
    num_pid_m = tl.cdiv(M, BLOCK_M)
    num_pid_n = tl.cdiv(N, BLOCK_N)
    num_pid_in_group = GROUP_M * num_pid_n
    group_id = pid // num_pid_in_group
    first_pid_m = group_id * GROUP_M
    group_size_m = min(num_pid_m - first_pid_m, GROUP_M)
    pid_m = first_pid_m + ((pid % num_pid_in_group) % group_size_m)
    pid_n = (pid % num_pid_in_group) // group_size_m

    offs_am = (pid_m * BLOCK_M + tl.arange(0, BLOCK_M)) % M
    offs_bn = (pid_n * BLOCK_N + tl.arange(0, BLOCK_N)) % N
    offs_k = tl.arange(0, BLOCK_K)
    a_ptrs = a_ptr + offs_am[:, None] * stride_am + offs_k[None, :] * stride_ak
    b_ptrs = b_ptr + offs_k[:, None] * stride_bk + offs_bn[None, :] * stride_bn

    acc = tl.zeros((BLOCK_M, BLOCK_N), dtype=tl.float32)
    for kk in range(0, tl.cdiv(K, BLOCK_K)):
        a = tl.load(a_ptrs, mask=offs_k[None, :] < K - kk * BLOCK_K, other=0.0)
        b = tl.load(b_ptrs, mask=offs_k[:, None] < K - kk * BLOCK_K, other=0.0)
        acc = tl.dot(a, b, acc)
        a_ptrs += BLOCK_K * stride_ak
        b_ptrs += BLOCK_K * stride_bk

    c = acc.to(c_ptr.dtype.element_ty)
    offs_cm = pid_m * BLOCK_M + tl.arange(0, BLOCK_M)
    offs_cn = pid_n * BLOCK_N + tl.arange(0, BLOCK_N)
    c_ptrs = c_ptr + offs_cm[:, None] * stride_cm + offs_cn[None, :] * stride_cn
    mask = (offs_cm[:, None] < M) & (offs_cn[None, :] < N)
    tl.store(c_ptrs, c, mask=mask)

# config = {"BLOCK_K": 32, "BLOCK_M": 256, "BLOCK_N": 64, "GROUP_M": 8, "arch": "sm_100", "dtype": "fp32", "num_ctas": 2, "num_stages": 3, "num_warps": 4}
# arch = sm_100


// ===== COMPILED SASS (sm_100a) =====

	.target	sm_100a

	.elftype	@"ET_EXEC"


//--------------------- .note.nv.tkinfo           --------------------------
	.section	.note.nv.tkinfo,"",@"SHT_NOTE"
	.sectionflags	@"SHF_NOTE_NV_TKINFO"
	.tkinfo
        /*0018*/ 	.word	0x00000081
        /*0030*/ 	.string	""
        /*0030*/ 	.string	"ptxas-blackwell"
        /*0030*/ 	.string	"Cuda compilation tools, release 12.9, V12.9.86"
        /*0030*/ 	.string	"Build cuda_12.9.r12.9/compiler.36037853_0"
        /*0030*/ 	.string	"-v  -suppress-debug-info  -lineinfo  -arch sm_100a "



//--------------------- .note.nv.cuver            --------------------------
	.section	.note.nv.cuver,"",@"SHT_NOTE"
	.sectionflags	@"SHF_NOTE_NV_CUVER"
        /*0018*/ 	.short	0x0001
        /*001a*/ 	.short	0x0064
        /*001c*/ 	.short	0x0001
        /*001e*/ 	.short	0x0000
        /*0020*/ 	.short	0x0001
        /*0022*/ 	.short	0x0000


//--------------------- .nv.info                  --------------------------
	.section	.nv.info,"",@"SHT_CUDA_INFO"
	.align	4


	//----- nvinfo : EIATTR_REGCOUNT
	.align		4
        /*0000*/ 	.byte	0x04, 0x2f
        /*0002*/ 	.short	(.L_6 - .L_5)
	.align		4
.L_5:
        /*0004*/ 	.word	index@(matmul_kernel)
        /*0008*/ 	.word	0x000000a8


	//----- nvinfo : EIATTR_FRAME_SIZE
	.align		4
.L_6:
        /*000c*/ 	.byte	0x04, 0x11
        /*000e*/ 	.short	(.L_8 - .L_7)
	.align		4
.L_7:
        /*0010*/ 	.word	index@($__internal_2_$__cuda_sm10x_tcgen05_guardrail_trap_unallocated_columns_being_dealloced)
        /*0014*/ 	.word	0x00000008


	//----- nvinfo : EIATTR_FRAME_SIZE
	.align		4
.L_8:
        /*0018*/ 	.byte	0x04, 0x11
        /*001a*/ 	.short	(.L_10 - .L_9)
	.align		4
.L_9:
        /*001c*/ 	.word	index@($__internal_1_$__cuda_sm10x_tcgen05_guardrail_trap_phase_invalid_during_alloc)
        /*0020*/ 	.word	0x00000008


	//----- nvinfo : EIATTR_FRAME_SIZE
	.align		4
.L_10:
        /*0024*/ 	.byte	0x04, 0x11
        /*0026*/ 	.short	(.L_12 - .L_11)
	.align		4
.L_11:
        /*0028*/ 	.word	index@($__internal_0_$__cuda_sm10x_tcgen05_guardrail_trap_col_being_dealloced_not_returned_by_alloc)
        /*002c*/ 	.word	0x00000008


	//----- nvinfo : EIATTR_FRAME_SIZE
	.align		4
.L_12:
        /*0030*/ 	.byte	0x04, 0x11
        /*0032*/ 	.short	(.L_14 - .L_13)
	.align		4
.L_13:
        /*0034*/ 	.word	index@(matmul_kernel)
        /*0038*/ 	.word	0x00000008


	//----- nvinfo : EIATTR_MIN_STACK_SIZE
	.align		4
.L_14:
        /*003c*/ 	.byte	0x04, 0x12
        /*003e*/ 	.short	(.L_16 - .L_15)
	.align		4
.L_15:
        /*0040*/ 	.word	index@(matmul_kernel)
        /*0044*/ 	.word	0x00000008
.L_16:


//--------------------- .nv.info.matmul_kernel    --------------------------
	.section	.nv.info.matmul_kernel,"",@"SHT_CUDA_INFO"
	.sectionflags	@""
	.align	4


	//----- nvinfo : EIATTR_CUDA_API_VERSION
	.align		4
        /*0000*/ 	.byte	0x04, 0x37
        /*0002*/ 	.short	(.L_18 - .L_17)
.L_17:
        /*0004*/ 	.word	0x00000081


	//----- nvinfo : EIATTR_KPARAM_INFO
	.align		4
.L_18:
        /*0008*/ 	.byte	0x04, 0x17
        /*000a*/ 	.short	(.L_20 - .L_19)
.L_19:
        /*000c*/ 	.word	0x00000000
        /*0010*/ 	.short	0x000d
        /*0012*/ 	.short	0x0048
        /*0014*/ 	.byte	0x00, 0xf4, 0x21, 0x00


	//----- nvinfo : EIATTR_KPARAM_INFO
	.align		4
.L_20:
        /*0018*/ 	.byte	0x04, 0x17
        /*001a*/ 	.short	(.L_22 - .L_21)
.L_21:
        /*001c*/ 	.word	0x00000000
        /*0020*/ 	.short	0x000c
        /*0022*/ 	.short	0x0040
        /*0024*/ 	.byte	0x00, 0xf4, 0x21, 0x00


	//----- nvinfo : EIATTR_KPARAM_INFO
	.align		4
.L_22:
        /*0028*/ 	.byte	0x04, 0x17
        /*002a*/ 	.short	(.L_24 - .L_23)
.L_23:
        /*002c*/ 	.word	0x00000000
        /*0030*/ 	.short	0x000b
        /*0032*/ 	.short	0x0038
        /*0034*/ 	.byte	0x00, 0xf0, 0x11, 0x00


	//----- nvinfo : EIATTR_KPARAM_INFO
	.align		4
.L_24:
        /*0038*/ 	.byte	0x04, 0x17
        /*003a*/ 	.short	(.L_26 - .L_25)
.L_25:
        /*003c*/ 	.word	0x00000000
        /*0040*/ 	.short	0x000a
        /*0042*/ 	.short	0x0034
        /*0044*/ 	.byte	0x00, 0xf0, 0x11, 0x00


	//----- nvinfo : EIATTR_KPARAM_INFO
	.align		4
.L_26:
        /*0048*/ 	.byte	0x04, 0x17
        /*004a*/ 	.short	(.L_28 - .L_27)
.L_27:
        /*004c*/ 	.word	0x00000000
        /*0050*/ 	.short	0x0009
        /*0052*/ 	.short	0x0030
        /*0054*/ 	.byte	0x00, 0xf0, 0x11, 0x00


	//----- nvinfo : EIATTR_KPARAM_INFO
	.align		4
.L_28:
        /*0058*/ 	.byte	0x04, 0x17
        /*005a*/ 	.short	(.L_30 - .L_29)
.L_29:
        /*005c*/ 	.word	0x00000000
        /*0060*/ 	.short	0x0008
        /*0062*/ 	.short	0x002c
        /*0064*/ 	.byte	0x00, 0xf0, 0x11, 0x00


	//----- nvinfo : EIATTR_KPARAM_INFO
	.align		4
.L_30:
        /*0068*/ 	.byte	0x04, 0x17
        /*006a*/ 	.short	(.L_32 - .L_31)
.L_31:
        /*006c*/ 	.word	0x00000000
        /*0070*/ 	.short	0x0007
        /*0072*/ 	.short	0x0028
        /*0074*/ 	.byte	0x00, 0xf0, 0x11, 0x00


	//----- nvinfo : EIATTR_KPARAM_INFO
	.align		4
.L_32:
        /*0078*/ 	.byte	0x04, 0x17
        /*007a*/ 	.short	(.L_34 - .L_33)
.L_33:
        /*007c*/ 	.word	0x00000000
        /*0080*/ 	.short	0x0006
        /*0082*/ 	.short	0x0024
        /*0084*/ 	.byte	0x00, 0xf0, 0x11, 0x00


	//----- nvinfo : EIATTR_KPARAM_INFO
	.align		4
.L_34:
        /*0088*/ 	.byte	0x04, 0x17
        /*008a*/ 	.short	(.L_36 - .L_35)
.L_35:
        /*008c*/ 	.word	0x00000000
        /*0090*/ 	.short	0x0005
        /*0092*/ 	.short	0x0020
        /*0094*/ 	.byte	0x00, 0xf0, 0x11, 0x00


	//----- nvinfo : EIATTR_KPARAM_INFO
	.align		4
.L_36:
        /*0098*/ 	.byte	0x04, 0x17
        /*009a*/ 	.short	(.L_38 - .L_37)
.L_37:
        /*009c*/ 	.word	0x00000000
        /*00a0*/ 	.short	0x0004
        /*00a2*/ 	.short	0x001c
        /*00a4*/ 	.byte	0x00, 0xf0, 0x11, 0x00


	//----- nvinfo : EIATTR_KPARAM_INFO
	.align		4
.L_38:
        /*00a8*/ 	.byte	0x04, 0x17
        /*00aa*/ 	.short	(.L_40 - .L_39)
.L_39:
        /*00ac*/ 	.word	0x00000000
        /*00b0*/ 	.short	0x0003
        /*00b2*/ 	.short	0x0018
        /*00b4*/ 	.byte	0x00, 0xf0, 0x11, 0x00


	//----- nvinfo : EIATTR_KPARAM_INFO
	.align		4
.L_40:
        /*00b8*/ 	.byte	0x04, 0x17
        /*00ba*/ 	.short	(.L_42 - .L_41)
.L_41:
        /*00bc*/ 	.word	0x00000000
        /*00c0*/ 	.short	0x0002
        /*00c2*/ 	.short	0x0010
        /*00c4*/ 	.byte	0x00, 0xf4, 0x21, 0x00


	//----- nvinfo : EIATTR_KPARAM_INFO
	.align		4
.L_42:
        /*00c8*/ 	.byte	0x04, 0x17
        /*00ca*/ 	.short	(.L_44 - .L_43)
.L_43:
        /*00cc*/ 	.word	0x00000000
        /*00d0*/ 	.short	0x0001
        /*00d2*/ 	.short	0x0008
        /*00d4*/ 	.byte	0x00, 0xf4, 0x21, 0x00


	//----- nvinfo : EIATTR_KPARAM_INFO
	.align		4
.L_44:
        /*00d8*/ 	.byte	0x04, 0x17
        /*00da*/ 	.short	(.L_46 - .L_45)
.L_45:
        /*00dc*/ 	.word	0x00000000
        /*00e0*/ 	.short	0x0000
        /*00e2*/ 	.short	0x0000
        /*00e4*/ 	.byte	0x00, 0xf4, 0x21, 0x00


	//----- nvinfo : EIATTR_EXPLICIT_CLUSTER
	.align		4
.L_46:
        /*00e8*/ 	.byte	0x01, 0x3e
	.zero		2


	//----- nvinfo : EIATTR_CTA_PER_CLUSTER
	.align		4
        /*00ec*/ 	.byte	0x04, 0x3d
        /*00ee*/ 	.short	(.L_48 - .L_47)
.L_47:
        /*00f0*/ 	.word	0x00000002
        /*00f4*/ 	.word	0x00000001
        /*00f8*/ 	.word	0x00000001


	//----- nvinfo : EIATTR_AT_ENTRY_FRAGMENTS
	.align		4
.L_48:
        /*00fc*/ 	.byte	0x04, 0x4f
        /*00fe*/ 	.short	(.L_50 - .L_49)


	//   ....[0]....
.L_49:
        /*0100*/ 	.word	0x00000004


	//   ....[1]....
        /*0104*/ 	.word	0x00000005


	//----- nvinfo : EIATTR_RESERVED_SMEM_USED
	.align		4
.L_50:
        /*0108*/ 	.byte	0x01, 0x41
	.zero		2


	//----- nvinfo : EIATTR_SPARSE_MMA_MASK
	.align		4
        /*010c*/ 	.byte	0x03, 0x50
        /*010e*/ 	.short	0x0000


	//----- nvinfo : EIATTR_TCGEN05_2CTA_USED
	.align		4
        /*0110*/ 	.byte	0x01, 0x52
	.zero		2


	//----- nvinfo : EIATTR_MAXREG_COUNT
	.align		4
        /*0114*/ 	.byte	0x03, 0x1b
        /*0116*/ 	.short	0x00ff


	//----- nvinfo : EIATTR_NUM_BARRIERS
	.align		4
        /*0118*/ 	.byte	0x02, 0x4c
        /*011a*/ 	.byte	0x01
	.zero		1


	//----- nvinfo : EIATTR_ANNOTATIONS
	.align		4
        /*011c*/ 	.byte	0x04, 0x55
        /*011e*/ 	.short	(.L_52 - .L_51)


	//   ....[0]....
.L_51:
        /*0120*/ 	.word	0x00000001
        /*0124*/ 	.byte	0x00, 0x08, 0x00, 0x00, 0x01, 0x00, 0x00, 0x00, 0x60, 0x08, 0x00, 0x00, 0x01, 0x00, 0x00, 0x00
        /*0134*/ 	.byte	0x90, 0x52, 0x00, 0x00, 0x01, 0x00, 0x00, 0x00, 0xb0, 0x52, 0x00, 0x00


	//----- nvinfo : EIATTR_INT_WARP_WIDE_INSTR_OFFSETS
	.align		4
.L_52:
        /*0140*/ 	.byte	0x04, 0x31
        /*0142*/ 	.short	(.L_54 - .L_53)


	//   ....[0]....
.L_53:
        /*0144*/ 	.word	0x00001810


	//   ....[1]....
        /*0148*/ 	.word	0x00001830


	//   ....[2]....
        /*014c*/ 	.word	0x00001910


	//   ....[3]....
        /*0150*/ 	.word	0x00008ef0


	//   ....[4]....
        /*0154*/ 	.word	0x00008f40


	//----- nvinfo : EIATTR_COOP_GROUP_MASK_REGIDS
	.align		4
.L_54:
        /*0158*/ 	.byte	0x04, 0x29
        /*015a*/ 	.short	(.L_56 - .L_55)


	//   ....[0]....
.L_55:
        /*015c*/ 	.word	0xffffffff


	//   ....[1]....
        /*0160*/ 	.word	0xffffffff


	//   ....[2]....
        /*0164*/ 	.word	0xffffffff


	//   ....[3]....
        /*0168*/ 	.word	0xffffffff


	//----- nvinfo : EIATTR_COOP_GROUP_INSTR_OFFSETS
	.align		4
.L_56:
        /*016c*/ 	.byte	0x04, 0x28
        /*016e*/ 	.short	(.L_58 - .L_57)


	//   ....[0]....
.L_57:
        /*0170*/ 	.word	0x00000060


	//   ....[1]....
        /*0174*/ 	.word	0x00000660


	//   ....[2]....
        /*0178*/ 	.word	0x00008d80


	//   ....[3]....
        /*017c*/ 	.word	0x00008ff0


	//----- nvinfo : EIATTR_VRC_CTA_INIT_COUNT
	.align		4
.L_58:
        /*0180*/ 	.byte	0x02, 0x4a
        /*0182*/ 	.byte	0x80
	.zero		1


	//----- nvinfo : EIATTR_MBARRIER_INSTR_OFFSETS
	.align		4
        /*0184*/ 	.byte	0x04, 0x39
        /*0186*/ 	.short	(.L_60 - .L_59)


	//   ....[0]....
.L_59:
        /*0188*/ 	.word	0x000002e0
        /*018c*/ 	.word	0x00000007
        /*0190*/ 	.word	0x00000000
        /*0194*/ 	.short	0x010a
        /*0196*/ 	.byte	0xff
	.zero		1


	//   ....[1]....
        /*0198*/ 	.word	0x00000300
        /*019c*/ 	.word	0x00000007
        /*01a0*/ 	.word	0x00000000
        /*01a4*/ 	.short	0x010a
        /*01a6*/ 	.byte	0xff
	.zero		1


	//   ....[2]....
        /*01a8*/ 	.word	0x000004d0
        /*01ac*/ 	.word	0x00000009
        /*01b0*/ 	.word	0x00000000
        /*01b4*/ 	.short	0x010a
        /*01b6*/ 	.byte	0xff
	.zero		1


	//   ....[3]....
        /*01b8*/ 	.word	0x000004f0
        /*01bc*/ 	.word	0x00000009
        /*01c0*/ 	.word	0x00000000
        /*01c4*/ 	.short	0x010a
        /*01c6*/ 	.byte	0xff
	.zero		1


	//   ....[4]....
        /*01c8*/ 	.word	0x000005e0
        /*01cc*/ 	.word	0x00000005
        /*01d0*/ 	.word	0x00000000
        /*01d4*/ 	.short	0x0101
        /*01d6*/ 	.byte	0xff
	.zero		1


	//   ....[5]....
        /*01d8*/ 	.word	0x00001950
        /*01dc*/ 	.word	0x000000ff
        /*01e0*/ 	.word	0x00000000
        /*01e4*/ 	.short	0x0100
        /*01e6*/ 	.byte	0x0a
	.zero		1


	//   ....[6]....
        /*01e8*/ 	.word	0x000019f0
        /*01ec*/ 	.word	0x000000ff
        /*01f0*/ 	.word	0x0000b008
        /*01f4*/ 	.short	0x0100
        /*01f6*/ 	.byte	0x08
	.zero		1


	//   ....[7]....
        /*01f8*/ 	.word	0x00005e50
        /*01fc*/ 	.word	0x000000ff
        /*0200*/ 	.word	0x00000000
        /*0204*/ 	.short	0x010a
        /*0206*/ 	.byte	0x0a
	.zero		1


	//   ....[8]....
        /*0208*/ 	.word	0x00007530
        /*020c*/ 	.word	0x000000ff
        /*0210*/ 	.word	0x00000000
        /*0214*/ 	.short	0x010a
        /*0216*/ 	.byte	0x0a
	.zero		1


	//   ....[9]....
        /*0218*/ 	.word	0x000076b0
        /*021c*/ 	.word	0x000000ff
        /*0220*/ 	.word	0x0000b000
        /*0224*/ 	.short	0x0108
        /*0226*/ 	.byte	0x08
	.zero		1


	//   ....[10]....
        /*0228*/ 	.word	0x00007800
        /*022c*/ 	.word	0x000000ff
        /*0230*/ 	.word	0x0000b008
        /*0234*/ 	.short	0x0108
        /*0236*/ 	.byte	0x08
	.zero		1


	//   ....[11]....
        /*0238*/ 	.word	0x00009020
        /*023c*/ 	.word	0x00000007
        /*0240*/ 	.word	0x00000000
        /*0244*/ 	.short	0x010a
        /*0246*/ 	.byte	0xff
	.zero		1


	//   ....[12]....
        /*0248*/ 	.word	0x00009080
        /*024c*/ 	.word	0x00000009
        /*0250*/ 	.word	0x00000000
        /*0254*/ 	.short	0x010a
        /*0256*/ 	.byte	0xff
	.zero		1


	//   ....[13]....
        /*0258*/ 	.word	0x000090d0
        /*025c*/ 	.word	0x000000ff
        /*0260*/ 	.word	0x00000000
        /*0264*/ 	.short	0x010a
        /*0266*/ 	.byte	0x0a
	.zero		1


	//   ....[14]....
        /*0268*/ 	.word	0x00009100
        /*026c*/ 	.word	0x000000ff
        /*0270*/ 	.word	0x00000000
        /*0274*/ 	.short	0x010a
        /*0276*/ 	.byte	0x0a
	.zero		1


	//----- nvinfo : EIATTR_NUM_MBARRIERS
	.align		4
.L_60:
        /*0278*/ 	.byte	0x03, 0x38
        /*027a*/ 	.short	0x0002


	//----- nvinfo : EIATTR_EXIT_INSTR_OFFSETS
	.align		4
        /*027c*/ 	.byte	0x04, 0x1c
        /*027e*/ 	.short	(.L_62 - .L_61)


	//   ....[0]....
.L_61:
        /*0280*/ 	.word	0x00009000


	//----- nvinfo : EIATTR_REQNTID
	.align		4
.L_62:
        /*0284*/ 	.byte	0x04, 0x10
        /*0286*/ 	.short	(.L_64 - .L_63)
.L_63:
        /*0288*/ 	.word	0x00000080
        /*028c*/ 	.word	0x00000001
        /*0290*/ 	.word	0x00000001


	//----- nvinfo : EIATTR_CRS_STACK_SIZE
	.align		4
.L_64:
        /*0294*/ 	.byte	0x04, 0x1e
        /*0296*/ 	.short	(.L_66 - .L_65)
.L_65:
        /*0298*/ 	.word	0x00000000


	//----- nvinfo : EIATTR_CBANK_PARAM_SIZE
	.align		4
.L_66:
        /*029c*/ 	.byte	0x03, 0x19
        /*029e*/ 	.short	0x0050


	//----- nvinfo : EIATTR_PARAM_CBANK
	.align		4
        /*02a0*/ 	.byte	0x04, 0x0a
        /*02a2*/ 	.short	(.L_68 - .L_67)
	.align		4
.L_67:
        /*02a4*/ 	.word	index@(.nv.constant0.matmul_kernel)
        /*02a8*/ 	.short	0x0380
        /*02aa*/ 	.short	0x0050


	//----- nvinfo : EIATTR_SW_WAR
	.align		4
.L_68:
        /*02ac*/ 	.byte	0x04, 0x36
        /*02ae*/ 	.short	(.L_70 - .L_69)
.L_69:
        /*02b0*/ 	.word	0x00000008
.L_70:


//--------------------- .nv.compat                --------------------------
	.section	.nv.compat,"",@"SHT_CUDA_COMPAT_INFO"
	.align	4
        /*0000*/ 	.byte	0x02, 0x02, 0x02, 0x00, 0x02, 0x05, 0x05, 0x00, 0x02, 0x03, 0x00, 0x00, 0x02, 0x06, 0x01, 0x00


//--------------------- .nv.callgraph             --------------------------
	.section	.nv.callgraph,"",@"SHT_CUDA_CALLGRAPH"
	.align	4
	.sectionentsize	8
	.align		4
        /*0000*/ 	.word	0x00000000
	.align		4
        /*0004*/ 	.word	0xffffffff
	.align		4
        /*0008*/ 	.word	0x00000000
	.align		4
        /*000c*/ 	.word	0xfffffffe
	.align		4
        /*0010*/ 	.word	0x00000000
	.align		4
        /*0014*/ 	.word	0xfffffffd
	.align		4
        /*0018*/ 	.word	0x00000000
	.align		4
        /*001c*/ 	.word	0xfffffffc


//--------------------- .text.matmul_kernel       --------------------------
	.section	.text.matmul_kernel,"ax",@progbits
	.align	128
        .global         matmul_kernel
        .type           matmul_kernel,@function
        .size           matmul_kernel,(.L_x_29 - matmul_kernel)
        .other          matmul_kernel,@"STO_CUDA_ENTRY STV_DEFAULT"
matmul_kernel:
.text.matmul_kernel:
[----:B------:R-:W1:Y:S01]  /*0000*/  LDC R1, c[0x0][0x37c] ;  /* 0x0000df00ff017b82 */ /* 0x000e620000000800 */
[----:B------:R-:W2:Y:S01]  /*0010*/  S2R R0, SR_TID.X ;  /* 0x0000000000007919 */ /* 0x000ea20000002100 */
[----:B-1----:R-:W-:Y:S01]  /*0020*/  VIADD R1, R1, 0xfffffff8 ;  /* 0xfffffff801017836 */ /* 0x002fe20000000000 */
[----:B--2---:R-:W-:-:S13]  /*0030*/  ISETP.GE.U32.AND P0, PT, R0, 0x20, PT ;  /* 0x000000200000780c */ /* 0x004fda0003f06070 */
[----:B------:R-:W-:Y:S05]  /*0040*/  @P0 BRA `(.L_x_0) ;  /* 0x0000000400880947 */ /* 0x000fea0003800000 */
[----:B------:R-:W1:Y:S01]  /*0050*/  S2R R11, SR_CgaCtaId ;  /* 0x00000000000b7919 */ /* 0x000e620000008800 */
[----:B------:R-:W-:Y:S01]  /*0060*/  NOP ;  /* 0x0000000000007918 */ /* 0x000fe20000000000 */
[----:B------:R-:W-:-:S04]  /*0070*/  MOV R0, 0x40 ;  /* 0x0000004000007802 */ /* 0x000fc80000000f00 */
[----:B-1----:R-:W-:Y:S02]  /*0080*/  LEA R2, R11, R0, 0x18 ;  /* 0x000000000b027211 */ /* 0x002fe400078ec0ff */
[----:B------:R-:W-:-:S04]  /*0090*/  MOV R0, 0x400 ;  /* 0x0000040000007802 */ /* 0x000fc80000000f00 */
[----:B------:R-:W1:Y:S01]  /*00a0*/  LDS.U8 R2, [R2] ;  /* 0x0000000002027984 */ /* 0x000e620000000000 */
[----:B------:R-:W-:Y:S02]  /*00b0*/  LEA R0, R11, R0, 0x18 ;  /* 0x000000000b007211 */ /* 0x000fe400078ec0ff */
[----:B-1----:R-:W-:-:S13]  /*00c0*/  ISETP.NE.AND P0, PT, R2, RZ, PT ;  /* 0x000000ff0200720c */ /* 0x002fda0003f05270 */
[----:B------:R-:W-:Y:S05]  /*00d0*/  @P0 BRA `(.L_x_1) ;  /* 0x00000004004c0947 */ /* 0x000fea0003800000 */
[C---:B------:R-:W-:Y:S02]  /*00e0*/  LOP3.LUT R2, R11.reuse, 0x1, RZ, 0xc0, !PT ;  /* 0x000000010b027812 */ /* 0x040fe400078ec0ff */
[----:B------:R-:W-:Y:S02]  /*00f0*/  LOP3.LUT R5, R11, 0x1, RZ, 0x3c, !PT ;  /* 0x000000010b057812 */ /* 0x000fe400078e3cff */
[----:B------:R-:W-:-:S13]  /*0100*/  ISETP.NE.U32.AND P0, PT, R2, 0x1, PT ;  /* 0x000000010200780c */ /* 0x000fda0003f05070 */
[----:B------:R-:W-:Y:S05]  /*0110*/  @!P0 BRA `(.L_x_2) ;  /* 0x0000000000c08947 */ /* 0x000fea0003800000 */
[----:B------:R-:W-:Y:S01]  /*0120*/  ELECT P1, URZ, PT ;  /* 0x0000000000ff782f */ /* 0x000fe20003820000 */
[----:B------:R-:W-:-:S12]  /*0130*/  BSSY B0, `(.L_x_2) ;  /* 0x000002e000007945 */ /* 0x000fd80003800000 */
[----:B------:R-:W-:Y:S05]  /*0140*/  @!P1 BRA `(.L_x_3) ;  /* 0x0000000000b09947 */ /* 0x000fea0003800000 */
[----:B------:R-:W-:-:S05]  /*0150*/  UMOV UR4, 0x4 ;  /* 0x0000000400047882 */ /* 0x000fca0000000000 */
[----:B------:R-:W-:Y:S04]  /*0160*/  DEPBAR.LE SB1, 0x36 ;  /* 0x00009d800000791a */ /* 0x000fe80000000000 */
[----:B------:R-:W1:Y:S02]  /*0170*/  UTCATOMSWS.2CTA.FIND_AND_SET.ALIGN UP0, UR4, UR4 ;  /* 0x00000004000475e3 */ /* 0x000e640008200800 */
[----:B-1----:R-:W-:Y:S01]  /*0180*/  PLOP3.LUT P1, PT, PT, PT, UP0, 0x80, 0x8 ;  /* 0x000000000008781c */ /* 0x002fe20003f2f008 */
[----:B------:R-:W-:-:S03]  /*0190*/  IMAD.U32 R4, RZ, RZ, UR4 ;  /* 0x00000004ff047e24 */ /* 0x000fc6000f8e00ff */
[----:B------:R-:W-:-:S04]  /*01a0*/  SEL R2, RZ, 0xffffffff, !P1 ;  /* 0xffffffffff027807 */ /* 0x000fc80004800000 */
[----:B------:R-:W-:-:S13]  /*01b0*/  ISETP.NE.AND P1, PT, R2, RZ, PT ;  /* 0x000000ff0200720c */ /* 0x000fda0003f25270 */
[----:B------:R-:W-:Y:S05]  /*01c0*/  @P1 BRA `(.L_x_4) ;  /* 0x0000000000241947 */ /* 0x000fea0003800000 */
.L_x_5:
[----:B------:R-:W-:Y:S05]  /*01d0*/  NANOSLEEP 0x64 ;  /* 0x000000640000795d */ /* 0x000fea0003800000 */
[----:B------:R-:W-:-:S05]  /*01e0*/  UMOV UR4, 0x4 ;  /* 0x0000000400047882 */ /* 0x000fca0000000000 */
[----:B------:R-:W-:Y:S04]  /*01f0*/  DEPBAR.LE SB1, 0x36 ;  /* 0x00009d800000791a */ /* 0x000fe80000000000 */
[----:B------:R-:W1:Y:S02]  /*0200*/  UTCATOMSWS.2CTA.FIND_AND_SET.ALIGN UP0, UR4, UR4 ;  /* 0x00000004000475e3 */ /* 0x000e640008200800 */
[----:B-1----:R-:W-:Y:S01]  /*0210*/  PLOP3.LUT P1, PT, PT, PT, UP0, 0x80, 0x8 ;  /* 0x000000000008781c */ /* 0x002fe20003f2f008 */
[----:B------:R-:W-:-:S03]  /*0220*/  IMAD.U32 R4, RZ, RZ, UR4 ;  /* 0x00000004ff047e24 */ /* 0x000fc6000f8e00ff */
[----:B------:R-:W-:-:S04]  /*0230*/  SEL R2, RZ, 0xffffffff, !P1 ;  /* 0xffffffffff027807 */ /* 0x000fc80004800000 */
[----:B------:R-:W-:-:S13]  /*0240*/  ISETP.NE.AND P1, PT, R2, RZ, PT ;  /* 0x000000ff0200720c */ /* 0x000fda0003f25270 */
[----:B------:R-:W-:Y:S05]  /*0250*/  @!P1 BRA `(.L_x_5) ;  /* 0xfffffffc00dc9947 */ /* 0x000fea000383ffff */
.L_x_4:
[----:B------:R-:W-:Y:S01]  /*0260*/  MOV R2, 0x60 ;  /* 0x0000006000027802 */ /* 0x000fe20000000f00 */
[----:B------:R-:W-:Y:S01]  /*0270*/  IMAD.MOV.U32 R10, RZ, RZ, 0x4 ;  /* 0x00000004ff0a7424 */ /* 0x000fe200078e00ff */
[----:B------:R-:W-:Y:S01]  /*0280*/  MOV R3, 0x58 ;  /* 0x0000005800037802 */ /* 0x000fe20000000f00 */
[----:B------:R-:W-:Y:S01]  /*0290*/  IMAD.MOV.U32 R13, RZ, RZ, 0xf ;  /* 0x0000000fff0d7424 */ /* 0x000fe200078e00ff */
[C---:B------:R-:W-:Y:S02]  /*02a0*/  LEA R6, R11.reuse, R2, 0x18 ;  /* 0x000000020b067211 */ /* 0x040fe400078ec0ff */
[----:B------:R-:W-:-:S03]  /*02b0*/  LEA R7, R11, R3, 0x18 ;  /* 0x000000030b077211 */ /* 0x000fc600078ec0ff */
[----:B------:R-:W1:Y:S02]  /*02c0*/  LDS R2, [R6] ;  /* 0x0000000006027984 */ /* 0x000e640000000800 */
[----:B-1----:R-:W-:-:S04]  /*02d0*/  IMAD.U32 R2, R2, -0x80000000, RZ ;  /* 0x8000000002027824 */ /* 0x002fc800078e00ff */
[----:B------:R-:W1:Y:S02]  /*02e0*/  SYNCS.PHASECHK.TRANS64.TRYWAIT P1, [R7+URZ], R2 ;  /* 0x00000002070075a7 */ /* 0x000e6400080211ff */
[----:B-1----:R-:W-:Y:S05]  /*02f0*/  @P1 BRA `(.L_x_6) ;  /* 0x0000000000081947 */ /* 0x002fea0003800000 */
[----:B------:R-:W1:Y:S02]  /*0300*/  SYNCS.PHASECHK.TRANS64.TRYWAIT P1, [R7+URZ], R2 ;  /* 0x00000002070075a7 */ /* 0x000e6400080211ff */
[----:B-1----:R-:W-:Y:S05]  /*0310*/  @!P1 BRA `(.L_x_7) ;  /* 0x0000008c003c9947 */ /* 0x002fea0003800000 */
.L_x_6:
[C---:B------:R-:W-:Y:S01]  /*0320*/  PRMT R9, R5.reuse, 0x654, R7 ;  /* 0x0000065405097816 */ /* 0x040fe20000000007 */
[C---:B-1----:R-:W-:Y:S01]  /*0330*/  IMAD.SHL.U32 R3, R4.reuse, 0x20, RZ ;  /* 0x0000002004037824 */ /* 0x042fe200078e00ff */
[----:B------:R-:W-:Y:S01]  /*0340*/  PRMT R8, R5, 0x654, R0 ;  /* 0x0000065405087816 */ /* 0x000fe20000000000 */
[----:B------:R-:W-:Y:S01]  /*0350*/  IMAD.MOV.U32 R12, RZ, RZ, 0x1 ;  /* 0x00000001ff0c7424 */ /* 0x000fe200078e00ff */
[----:B------:R1:W-:Y:S01]  /*0360*/  SYNCS.ARRIVE.TRANS64.RED RZ, [R9+URZ], R10 ;  /* 0x0000000a09ff79a7 */ /* 0x0003e200080004ff */
[----:B------:R-:W-:Y:S01]  /*0370*/  VIADD R7, R4, 0x10 ;  /* 0x0000001004077836 */ /* 0x000fe20000000000 */
[----:B------:R2:W-:Y:S01]  /*0380*/  STS [R0], R3 ;  /* 0x0000000300007388 */ /* 0x0005e20000000800 */
[----:B------:R-:W-:-:S03]  /*0390*/  SHF.L.U32 R2, R13, R4, RZ ;  /* 0x000000040d027219 */ /* 0x000fc600000006ff */
[----:B------:R-:W-:Y:S01]  /*03a0*/  SHF.L.U32 R7, R12, R7, RZ ;  /* 0x000000070c077219 */ /* 0x000fe200000006ff */
[----:B------:R2:W-:Y:S01]  /*03b0*/  STAS [R8.64], R4 ;  /* 0x0000000408007dbd */ /* 0x0005e2000c0008ff */
[----:B-1----:R-:W-:Y:S02]  /*03c0*/  MOV R10, 0x50 ;  /* 0x00000050000a7802 */ /* 0x002fe40000000f00 */
[----:B------:R-:W-:Y:S02]  /*03d0*/  LOP3.LUT R2, R7, R2, RZ, 0xfc, !PT ;  /* 0x0000000207027212 */ /* 0x000fe400078efcff */
[----:B------:R-:W-:-:S05]  /*03e0*/  LEA R7, R11, R10, 0x18 ;  /* 0x0000000a0b077211 */ /* 0x000fca00078ec0ff */
[----:B------:R2:W-:Y:S04]  /*03f0*/  ATOMS.OR RZ, [R7], R2 ;  /* 0x0000000207ff738c */ /* 0x0005e80003000000 */
[----:B------:R2:W-:Y:S02]  /*0400*/  ATOMS.XOR RZ, [R6], R12 ;  /* 0x0000000c06ff738c */ /* 0x0005e40003800000 */
.L_x_3:
[----:B------:R-:W-:Y:S05]  /*0410*/  BSYNC B0 ;  /* 0x0000000000007941 */ /* 0x000fea0003800000 */
.L_x_2:
[----:B------:R-:W-:Y:S05]  /*0420*/  @P0 BRA `(.L_x_8) ;  /* 0x0000000000880947 */ /* 0x000fea0003800000 */
[----:B------:R-:W-:Y:S05]  /*0430*/  WARPSYNC.ALL ;  /* 0x0000000000007948 */ /* 0x000fea0003800000 */
[----:B------:R-:W-:Y:S01]  /*0440*/  NOP ;  /* 0x0000000000007918 */ /* 0x000fe20000000000 */
[----:B------:R-:W-:-:S13]  /*0450*/  ELECT P0, URZ, PT ;  /* 0x0000000000ff782f */ /* 0x000fda0003800000 */
[----:B------:R-:W-:Y:S05]  /*0460*/  @!P0 BRA `(.L_x_8) ;  /* 0x0000000000788947 */ /* 0x000fea0003800000 */
[----:B--2---:R-:W-:Y:S02]  /*0470*/  MOV R2, 0x60 ;  /* 0x0000006000027802 */ /* 0x004fe40000000f00 */
[----:B------:R-:W-:Y:S02]  /*0480*/  MOV R4, 0x58 ;  /* 0x0000005800047802 */ /* 0x000fe40000000f00 */
        /* <DEDUP_REMOVED lines=8> */
.L_x_9:
[----:B------:R-:W2:Y:S01]  /*0510*/  LDS R2, [R0] ;  /* 0x0000000000027984 */ /* 0x000ea20000000800 */
[----:B------:R-:W-:Y:S01]  /*0520*/  IMAD.MOV.U32 R7, RZ, RZ, 0xf ;  /* 0x0000000fff077424 */ /* 0x000fe200078e00ff */
[----:B------:R-:W-:Y:S01]  /*0530*/  PRMT R5, R5, 0x654, R9 ;  /* 0x0000065405057816 */ /* 0x000fe20000000009 */
[----:B------:R-:W-:Y:S02]  /*0540*/  IMAD.MOV.U32 R13, RZ, RZ, 0x1 ;  /* 0x00000001ff0d7424 */ /* 0x000fe400078e00ff */
[C---:B-12---:R-:W-:Y:S02]  /*0550*/  IMAD.SHL.U32 R3, R2.reuse, 0x20, RZ ;  /* 0x0000002002037824 */ /* 0x046fe400078e00ff */
[----:B------:R-:W-:Y:S01]  /*0560*/  VIADD R4, R2, 0x10 ;  /* 0x0000001002047836 */ /* 0x000fe20000000000 */
[----:B------:R-:W-:Y:S02]  /*0570*/  SHF.L.U32 R2, R7, R2, RZ ;  /* 0x0000000207027219 */ /* 0x000fe400000006ff */
[----:B------:R1:W-:Y:S02]  /*0580*/  STS [R0], R3 ;  /* 0x0000000300007388 */ /* 0x0003e40000000800 */
[----:B------:R-:W-:-:S02]  /*0590*/  SHF.L.U32 R7, R13, R4, RZ ;  /* 0x000000040d077219 */ /* 0x000fc400000006ff */
[----:B------:R-:W-:Y:S02]  /*05a0*/  MOV R4, 0x50 ;  /* 0x0000005000047802 */ /* 0x000fe40000000f00 */
[----:B------:R-:W-:Y:S02]  /*05b0*/  LOP3.LUT R2, R7, R2, RZ, 0xfc, !PT ;  /* 0x0000000207027212 */ /* 0x000fe400078efcff */
[----:B------:R-:W-:-:S05]  /*05c0*/  LEA R11, R11, R4, 0x18 ;  /* 0x000000040b0b7211 */ /* 0x000fca00078ec0ff */
[----:B------:R1:W-:Y:S01]  /*05d0*/  ATOMS.OR RZ, [R11], R2 ;  /* 0x000000020bff738c */ /* 0x0003e20003000000 */
[----:B------:R1:W-:Y:S03]  /*05e0*/  SYNCS.ARRIVE.TRANS64.RED.A1T0 RZ, [R5+URZ], RZ ;  /* 0x000000ff05ff79a7 */ /* 0x0003e600081004ff */
[----:B------:R1:W-:Y:S01]  /*05f0*/  ATOMS.XOR RZ, [R6], R13 ;  /* 0x0000000d06ff738c */ /* 0x0003e20003800000 */
[----:B------:R-:W-:Y:S05]  /*0600*/  BRA `(.L_x_8) ;  /* 0x0000000000107947 */ /* 0x000fea0003800000 */
.L_x_1:
[----:B------:R-:W-:Y:S01]  /*0610*/  IMAD.MOV.U32 R3, RZ, RZ, -0x1 ;  /* 0xffffffffff037424 */ /* 0x000fe200078e00ff */
[----:B------:R-:W-:-:S04]  /*0620*/  MOV R2, 0x650 ;  /* 0x0000065000027802 */ /* 0x000fc80000000f00 */
[----:B------:R1:W-:Y:S03]  /*0630*/  STS [R0], R3 ;  /* 0x0000000300007388 */ /* 0x0003e60000000800 */
[----:B-1----:R-:W-:Y:S05]  /*0640*/  CALL.REL.NOINC `($__internal_1_$__cuda_sm10x_tcgen05_guardrail_trap_phase_invalid_during_alloc) ;  /* 0x0000008800c47944 */ /* 0x002fea0003c00000 */
.L_x_8:
[----:B------:R-:W-:Y:S05]  /*0650*/  WARPSYNC.ALL ;  /* 0x0000000000007948 */ /* 0x000fea0003800000 */
[----:B------:R-:W-:Y:S01]  /*0660*/  NOP ;  /* 0x0000000000007918 */ /* 0x000fe20000000000 */
.L_x_0:
[----:B------:R-:W3:Y:S08]  /*0670*/  LDC.64 R30, c[0x0][0x398] ;  /* 0x0000e600ff1e7b82 */ /* 0x000ef00000000a00 */
[----:B------:R-:W4:Y:S02]  /*0680*/  S2UR UR5, SR_CgaSize ;  /* 0x00000000000579c3 */ /* 0x000f240000008a00 */
[----:B----4-:R-:W-:-:S12]  /*0690*/  UIMAD UR5, UR5, -0xa0, URZ ;  /* 0xffffff60050578a4 */ /* 0x010fd8000f8e02ff */
[----:B------:R-:W4:Y:S01]  /*06a0*/  LDCU UR5, c[0x0][UR5+0x2b0] ;  /* 0x00005600050577ac */ /* 0x000f220008000800 */
[----:B------:R-:W5:Y:S01]  /*06b0*/  S2R R23, SR_CgaCtaId ;  /* 0x0000000000177919 */ /* 0x000f620000008800 */
[----:B------:R-:W1:Y:S01]  /*06c0*/  LDCU.128 UR16, c[0x0][0x380] ;  /* 0x00007000ff1077ac */ /* 0x000e620008000c00 */
[----:B------:R-:W2:Y:S01]  /*06d0*/  S2R R72, SR_TID.X ;  /* 0x0000000000487919 */ /* 0x000ea20000002100 */
[----:B------:R-:W1:Y:S08]  /*06e0*/  S2UR UR4, SR_CTAID.X ;  /* 0x00000000000479c3 */ /* 0x000e700000002500 */
[----:B------:R-:W5:Y:S01]  /*06f0*/  LDC.64 R76, c[0x0][0x3a8] ;  /* 0x0000ea00ff4c7b82 */ /* 0x000f620000000a00 */
[----:B-123--:R-:W-:Y:S01]  /*0700*/  VIADD R0, R31, 0x3f ;  /* 0x0000003f1f007836 */ /* 0x00efe20000000000 */
[----:B------:R-:W-:-:S06]  /*0710*/  IABS R20, R31 ;  /* 0x0000001f00147213 */ /* 0x000fcc0000000000 */
[----:B------:R-:W1:Y:S01]  /*0720*/  LDC R154, c[0x0][0x3a0] ;  /* 0x0000e800ff9a7b82 */ /* 0x000e620000000800 */
[----:B------:R-:W-:Y:S02]  /*0730*/  SHF.R.S32.HI R3, RZ, 0x1f, R0 ;  /* 0x0000001fff037819 */ /* 0x000fe40000011400 */
[----:B------:R-:W-:Y:S02]  /*0740*/  I2FP.F32.U32 R5, UR4 ;  /* 0x0000000400057c45 */ /* 0x000fe40008201000 */
[----:B------:R-:W-:-:S03]  /*0750*/  LEA.HI R3, R3, R0, RZ, 0x6 ;  /* 0x0000000003037211 */ /* 0x000fc600078f30ff */
[----:B------:R-:W2:Y:S01]  /*0760*/  S2UR UR4, SR_CgaCtaId ;  /* 0x00000000000479c3 */ /* 0x000ea20000008800 */
[----:B----4-:R-:W-:Y:S01]  /*0770*/  FMUL R5, R5, UR5 ;  /* 0x0000000505057c20 */ /* 0x010fe20008400000 */
[----:B------:R-:W-:Y:S01]  /*0780*/  SHF.R.S32.HI R3, RZ, 0x6, R3 ;  /* 0x00000006ff037819 */ /* 0x000fe20000011403 */
[----:B------:R-:W3:Y:S01]  /*0790*/  LDCU UR5, c[0x0][0x3a4] ;  /* 0x00007480ff0577ac */ /* 0x000ee20008000800 */
[----:B------:R-:W-:Y:S01]  /*07a0*/  SHF.R.U32.HI R22, RZ, 0x5, R72 ;  /* 0x00000005ff167819 */ /* 0x000fe20000011648 */
[----:B-----5:R-:W-:Y:S01]  /*07b0*/  IMAD.SHL.U32 R28, R76, 0x2, RZ ;  /* 0x000000024c1c7824 */ /* 0x020fe200078e00ff */
[----:B------:R-:W-:Y:S01]  /*07c0*/  ISETP.GE.U32.AND P6, PT, R72, 0x20, PT ;  /* 0x000000204800780c */ /* 0x000fe20003fc6070 */
[----:B------:R-:W-:Y:S01]  /*07d0*/  IMAD.SHL.U32 R4, R3, 0x8, RZ ;  /* 0x0000000803047824 */ /* 0x000fe200078e00ff */
[----:B------:R-:W-:Y:S01]  /*07e0*/  F2I.U32.TRUNC.NTZ R5, R5 ;  /* 0x0000000500057305 */ /* 0x000fe2000020f000 */
[----:B------:R-:W-:Y:S01]  /*07f0*/  IMAD R25, R23, 0x20, R22 ;  /* 0x0000002017197824 */ /* 0x000fe200078e0216 */
[----:B------:R-:W-:Y:S01]  /*0800*/  STL [R1+0x4], R28 ;  /* 0x0000041c01007387 */ /* 0x000fe20000100800 */
[C---:B------:R-:W-:Y:S01]  /*0810*/  IMAD R26, R76.reuse, 0x3, RZ ;  /* 0x000000034c1a7824 */ /* 0x040fe200078e02ff */
[----:B------:R-:W-:Y:S01]  /*0820*/  IABS R7, R4 ;  /* 0x0000000400077213 */ /* 0x000fe20000000000 */
[----:B------:R-:W-:-:S02]  /*0830*/  IMAD.SHL.U32 R41, R76, 0x4, RZ ;  /* 0x000000044c297824 */ /* 0x000fc400078e00ff */
[C---:B------:R-:W-:Y:S01]  /*0840*/  IMAD R42, R76.reuse, 0xc, RZ ;  /* 0x0000000c4c2a7824 */ /* 0x040fe200078e02ff */
[----:B------:R-:W4:Y:S01]  /*0850*/  I2F.RP R0, R7 ;  /* 0x0000000700007306 */ /* 0x000f220000209400 */
[----:B------:R-:W-:Y:S01]  /*0860*/  STL [R1], R26 ;  /* 0x0000001a01007387 */ /* 0x000fe20000100800 */
[C---:B------:R-:W-:Y:S02]  /*0870*/  IMAD R21, R76.reuse, 0x5, RZ ;  /* 0x000000054c157824 */ /* 0x040fe400078e02ff */
[C---:B------:R-:W-:Y:S02]  /*0880*/  IMAD R43, R76.reuse, 0x14, RZ ;  /* 0x000000144c2b7824 */ /* 0x040fe400078e02ff */
[C---:B------:R-:W-:Y:S02]  /*0890*/  IMAD R165, R76.reuse, 0x6, RZ ;  /* 0x000000064ca57824 */ /* 0x040fe400078e02ff */
[C---:B------:R-:W-:Y:S02]  /*08a0*/  IMAD R44, R76.reuse, 0x18, RZ ;  /* 0x000000184c2c7824 */ /* 0x040fe400078e02ff */
[----:B------:R-:W-:-:S02]  /*08b0*/  IMAD R164, R76, 0x7, RZ ;  /* 0x000000074ca47824 */ /* 0x000fc400078e02ff */
[C---:B------:R-:W-:Y:S02]  /*08c0*/  IMAD R45, R76.reuse, 0x1c, RZ ;  /* 0x0000001c4c2d7824 */ /* 0x040fe400078e02ff */
[C---:B------:R-:W-:Y:S01]  /*08d0*/  IMAD.SHL.U32 R163, R76.reuse, 0x8, RZ ;  /* 0x000000084ca37824 */ /* 0x040fe200078e00ff */
[----:B----4-:R-:W4:Y:S01]  /*08e0*/  MUFU.RCP R0, R0 ;  /* 0x0000000000007308 */ /* 0x010f220000001000 */
[C---:B------:R-:W-:Y:S02]  /*08f0*/  IMAD R162, R76.reuse, 0x9, RZ ;  /* 0x000000094ca27824 */ /* 0x040fe400078e02ff */
[C---:B------:R-:W-:Y:S02]  /*0900*/  IMAD R79, R76.reuse, 0x24, RZ ;  /* 0x000000244c4f7824 */ /* 0x040fe400078e02ff */
[C---:B------:R-:W-:Y:S02]  /*0910*/  IMAD R161, R76.reuse, 0xa, RZ ;  /* 0x0000000a4ca17824 */ /* 0x040fe400078e02ff */
[----:B------:R-:W-:-:S02]  /*0920*/  IMAD R81, R76, 0x28, RZ ;  /* 0x000000284c517824 */ /* 0x000fc400078e02ff */
[C---:B------:R-:W-:Y:S02]  /*0930*/  IMAD R160, R76.reuse, 0xb, RZ ;  /* 0x0000000b4ca07824 */ /* 0x040fe400078e02ff */
[C---:B------:R-:W-:Y:S02]  /*0940*/  IMAD R83, R76.reuse, 0x2c, RZ ;  /* 0x0000002c4c537824 */ /* 0x040fe400078e02ff */
[C---:B------:R-:W-:Y:S02]  /*0950*/  IMAD R85, R76.reuse, 0x30, RZ ;  /* 0x000000304c557824 */ /* 0x040fe400078e02ff */
[----:B------:R-:W-:Y:S02]  /*0960*/  IMAD R159, R76, 0xd, RZ ;  /* 0x0000000d4c9f7824 */ /* 0x000fe400078e02ff */
[----:B----4-:R-:W-:Y:S01]  /*0970*/  VIADD R2, R0, 0xffffffe ;  /* 0x0ffffffe00027836 */ /* 0x010fe20000000000 */
[----:B------:R-:W-:Y:S01]  /*0980*/  IABS R0, R5 ;  /* 0x0000000500007213 */ /* 0x000fe20000000000 */
[----:B------:R-:W-:-:S02]  /*0990*/  IMAD R87, R76, 0x34, RZ ;  /* 0x000000344c577824 */ /* 0x000fc400078e02ff */
[----:B------:R4:W5:Y:S01]  /*09a0*/  F2I.FTZ.U32.TRUNC.NTZ R3, R2 ;  /* 0x0000000200037305 */ /* 0x000962000021f000 */
[C---:B------:R-:W-:Y:S02]  /*09b0*/  IMAD R158, R76.reuse, 0xe, RZ ;  /* 0x0000000e4c9e7824 */ /* 0x040fe400078e02ff */
[C---:B------:R-:W-:Y:S02]  /*09c0*/  IMAD R89, R76.reuse, 0x38, RZ ;  /* 0x000000384c597824 */ /* 0x040fe400078e02ff */
[C---:B------:R-:W-:Y:S02]  /*09d0*/  IMAD R157, R76.reuse, 0xf, RZ ;  /* 0x0000000f4c9d7824 */ /* 0x040fe400078e02ff */
[C---:B------:R-:W-:Y:S02]  /*09e0*/  IMAD R91, R76.reuse, 0x3c, RZ ;  /* 0x0000003c4c5b7824 */ /* 0x040fe400078e02ff */
[----:B----4-:R-:W-:Y:S02]  /*09f0*/  IMAD.MOV.U32 R2, RZ, RZ, RZ ;  /* 0x000000ffff027224 */ /* 0x010fe400078e00ff */
[----:B------:R-:W-:-:S02]  /*0a00*/  IMAD.SHL.U32 R156, R76, 0x10, RZ ;  /* 0x000000104c9c7824 */ /* 0x000fc400078e00ff */
[C---:B------:R-:W-:Y:S02]  /*0a10*/  IMAD R155, R76.reuse, 0x11, RZ ;  /* 0x000000114c9b7824 */ /* 0x040fe400078e02ff */
[--C-:B-----5:R-:W-:Y:S02]  /*0a20*/  IMAD.MOV R6, RZ, RZ, -R3.reuse ;  /* 0x000000ffff067224 */ /* 0x120fe400078e0a03 */
[----:B------:R-:W-:Y:S02]  /*0a30*/  IMAD R95, R76, 0x44, RZ ;  /* 0x000000444c5f7824 */ /* 0x000fe400078e02ff */
[----:B------:R-:W-:Y:S01]  /*0a40*/  IMAD R9, R6, R7, RZ ;  /* 0x0000000706097224 */ /* 0x000fe200078e02ff */
[----:B------:R-:W-:Y:S01]  /*0a50*/  IABS R6, R4 ;  /* 0x0000000400067213 */ /* 0x000fe20000000000 */
[----:B------:R-:W-:Y:S02]  /*0a60*/  IMAD R47, R76, 0x12, RZ ;  /* 0x000000124c2f7824 */ /* 0x000fe400078e02ff */
[----:B------:R-:W-:-:S04]  /*0a70*/  IMAD.HI.U32 R3, R3, R9, R2 ;  /* 0x0000000903037227 */ /* 0x000fc800078e0002 */
[----:B------:R-:W-:Y:S02]  /*0a80*/  IMAD.MOV R2, RZ, RZ, -R6 ;  /* 0x000000ffff027224 */ /* 0x000fe400078e0a06 */
[----:B------:R-:W-:-:S04]  /*0a90*/  IMAD.HI.U32 R3, R3, R0, RZ ;  /* 0x0000000003037227 */ /* 0x000fc800078e00ff */
[----:B------:R-:W-:Y:S02]  /*0aa0*/  IMAD R0, R3, R2, R0 ;  /* 0x0000000203007224 */ /* 0x000fe400078e0200 */
[C---:B------:R-:W-:Y:S02]  /*0ab0*/  IMAD R97, R76.reuse, 0x48, RZ ;  /* 0x000000484c617824 */ /* 0x040fe400078e02ff */
[C---:B------:R-:W-:Y:S01]  /*0ac0*/  IMAD R48, R76.reuse, 0x13, RZ ;  /* 0x000000134c307824 */ /* 0x040fe200078e02ff */
[----:B------:R-:W-:Y:S01]  /*0ad0*/  BAR.SYNC.DEFER_BLOCKING 0x0 ;  /* 0x0000000000007b1d */ /* 0x000fe20000010000 */
[----:B------:R-:W-:Y:S01]  /*0ae0*/  ISETP.GT.U32.AND P1, PT, R7, R0, PT ;  /* 0x000000000700720c */ /* 0x000fe20003f24070 */
[C---:B------:R-:W-:Y:S02]  /*0af0*/  IMAD R99, R76.reuse, 0x4c, RZ ;  /* 0x0000004c4c637824 */ /* 0x040fe400078e02ff */
[C---:B------:R-:W-:Y:S02]  /*0b00*/  IMAD R101, R76.reuse, 0x50, RZ ;  /* 0x000000504c657824 */ /* 0x040fe400078e02ff */
[----:B------:R-:W-:-:S08]  /*0b10*/  IMAD R49, R76, 0x15, RZ ;  /* 0x000000154c317824 */ /* 0x000fd000078e02ff */
[----:B------:R-:W-:Y:S02]  /*0b20*/  @!P1 IMAD.IADD R0, R0, 0x1, -R7 ;  /* 0x0000000100009824 */ /* 0x000fe400078e0a07 */
[----:B------:R-:W-:Y:S01]  /*0b30*/  @!P1 VIADD R3, R3, 0x1 ;  /* 0x0000000103039836 */ /* 0x000fe20000000000 */
[----:B------:R-:W-:Y:S02]  /*0b40*/  ISETP.NE.AND P1, PT, R4, RZ, PT ;  /* 0x000000ff0400720c */ /* 0x000fe40003f25270 */
[----:B------:R-:W-:Y:S02]  /*0b50*/  ISETP.GE.U32.AND P0, PT, R0, R7, PT ;  /* 0x000000070000720c */ /* 0x000fe40003f06070 */
[----:B------:R-:W-:-:S04]  /*0b60*/  LOP3.LUT R0, R5, R4, RZ, 0x3c, !PT ;  /* 0x0000000405007212 */ /* 0x000fc800078e3cff */
[----:B------:R-:W-:Y:S01]  /*0b70*/  ISETP.GE.AND P2, PT, R0, RZ, PT ;  /* 0x000000ff0000720c */ /* 0x000fe20003f46270 */
[----:B------:R-:W-:-:S06]  /*0b80*/  VIADD R0, R30, 0xff ;  /* 0x000000ff1e007836 */ /* 0x000fcc0000000000 */
[----:B------:R-:W-:-:S04]  /*0b90*/  @P0 VIADD R3, R3, 0x1 ;  /* 0x0000000103030836 */ /* 0x000fc80000000000 */
[----:B------:R-:W-:Y:S01]  /*0ba0*/  IMAD.MOV.U32 R2, RZ, RZ, R3 ;  /* 0x000000ffff027224 */ /* 0x000fe200078e0003 */
[----:B------:R-:W-:-:S03]  /*0bb0*/  SHF.R.S32.HI R3, RZ, 0x1f, R0 ;  /* 0x0000001fff037819 */ /* 0x000fc60000011400 */
[----:B------:R-:W-:Y:S01]  /*0bc0*/  @!P2 IMAD.MOV R2, RZ, RZ, -R2 ;  /* 0x000000ffff02a224 */ /* 0x000fe200078e0a02 */
[----:B------:R-:W-:Y:S02]  /*0bd0*/  @!P1 LOP3.LUT R2, RZ, R4, RZ, 0x33, !PT ;  /* 0x00000004ff029212 */ /* 0x000fe400078e33ff */
[----:B------:R-:W-:-:S03]  /*0be0*/  LEA.HI R3, R3, R0, RZ, 0x8 ;  /* 0x0000000003037211 */ /* 0x000fc600078f40ff */
[----:B------:R-:W-:Y:S02]  /*0bf0*/  IMAD.SHL.U32 R6, R2, 0x8, RZ ;  /* 0x0000000802067824 */ /* 0x000fe400078e00ff */
[----:B------:R-:W-:-:S03]  /*0c00*/  IMAD.MOV R2, RZ, RZ, -R2 ;  /* 0x000000ffff027224 */ /* 0x000fc600078e0a02 */
[----:B------:R-:W-:Y:S01]  /*0c10*/  LEA.HI.SX32 R3, R3, -R6, 0x18 ;  /* 0x8000000603037211 */ /* 0x000fe200078fc2ff */
[----:B------:R-:W-:-:S03]  /*0c20*/  IMAD R10, R4, R2, R5 ;  /* 0x00000002040a7224 */ /* 0x000fc600078e0205 */
[----:B------:R-:W-:Y:S02]  /*0c30*/  VIMNMX R11, PT, PT, R3, 0x8, PT ;  /* 0x00000008030b7848 */ /* 0x000fe40003fe0100 */
[----:B------:R-:W-:Y:S02]  /*0c40*/  IABS R9, R10 ;  /* 0x0000000a00097213 */ /* 0x000fe40000000000 */
[-C--:B------:R-:W-:Y:S02]  /*0c50*/  IABS R7, R11.reuse ;  /* 0x0000000b00077213 */ /* 0x080fe40000000000 */
[----:B------:R-:W-:Y:S02]  /*0c60*/  IABS R4, R11 ;  /* 0x0000000b00047213 */ /* 0x000fe40000000000 */
[----:B------:R-:W4:Y:S08]  /*0c70*/  I2F.RP R0, R7 ;  /* 0x0000000700007306 */ /* 0x000f300000209400 */
[----:B----4-:R-:W4:Y:S02]  /*0c80*/  MUFU.RCP R0, R0 ;  /* 0x0000000000007308 */ /* 0x010f240000001000 */
[----:B----4-:R-:W-:-:S02]  /*0c90*/  VIADD R3, R0, 0xffffffe ;  /* 0x0ffffffe00037836 */ /* 0x010fc40000000000 */
[----:B------:R-:W-:-:S04]  /*0ca0*/  IMAD.MOV R0, RZ, RZ, -R4 ;  /* 0x000000ffff007224 */ /* 0x000fc800078e0a04 */
[----:B------:R-:W4:Y:S02]  /*0cb0*/  F2I.FTZ.U32.TRUNC.NTZ R3, R3 ;  /* 0x0000000300037305 */ /* 0x000f24000021f000 */
[----:B----4-:R-:W-:-:S04]  /*0cc0*/  IMAD.MOV R8, RZ, RZ, -R3 ;  /* 0x000000ffff087224 */ /* 0x010fc800078e0a03 */
[----:B------:R-:W-:Y:S01]  /*0cd0*/  IMAD.MOV.U32 R2, RZ, RZ, R8 ;  /* 0x000000ffff027224 */ /* 0x000fe200078e0008 */
[----:B------:R-:W-:-:S03]  /*0ce0*/  IABS R8, R30 ;  /* 0x0000001e00087213 */ /* 0x000fc60000000000 */
[----:B------:R-:W-:Y:S02]  /*0cf0*/  IMAD R5, R2, R7, RZ ;  /* 0x0000000702057224 */ /* 0x000fe400078e02ff */
[----:B------:R-:W-:-:S04]  /*0d00*/  IMAD.MOV.U32 R2, RZ, RZ, RZ ;  /* 0x000000ffff027224 */ /* 0x000fc800078e00ff */
[----:B------:R-:W-:Y:S02]  /*0d10*/  IMAD.HI.U32 R2, R3, R5, R2 ;  /* 0x0000000503027227 */ /* 0x000fe400078e0002 */
[----:B------:R-:W4:Y:S04]  /*0d20*/  I2F.RP R3, R8 ;  /* 0x0000000800037306 */ /* 0x000f280000209400 */
[----:B------:R-:W-:-:S04]  /*0d30*/  IMAD.HI.U32 R2, R2, R9, RZ ;  /* 0x0000000902027227 */ /* 0x000fc800078e00ff */
[----:B------:R-:W-:-:S05]  /*0d40*/  IMAD R0, R2, R0, R9 ;  /* 0x0000000002007224 */ /* 0x000fca00078e0209 */
[----:B------:R-:W-:Y:S01]  /*0d50*/  ISETP.GT.U32.AND P1, PT, R7, R0, PT ;  /* 0x000000000700720c */ /* 0x000fe20003f24070 */
[----:B----4-:R-:W4:-:S12]  /*0d60*/  MUFU.RCP R3, R3 ;  /* 0x0000000300037308 */ /* 0x010f180000001000 */
[----:B------:R-:W-:Y:S02]  /*0d70*/  @!P1 IMAD.IADD R0, R0, 0x1, -R7 ;  /* 0x0000000100009824 */ /* 0x000fe400078e0a07 */
[----:B------:R-:W-:Y:S01]  /*0d80*/  @!P1 VIADD R2, R2, 0x1 ;  /* 0x0000000102029836 */ /* 0x000fe20000000000 */
[----:B------:R-:W-:Y:S02]  /*0d90*/  ISETP.NE.AND P1, PT, R11, RZ, PT ;  /* 0x000000ff0b00720c */ /* 0x000fe40003f25270 */
[----:B------:R-:W-:Y:S01]  /*0da0*/  ISETP.GE.U32.AND P0, PT, R0, R7, PT ;  /* 0x000000070000720c */ /* 0x000fe20003f06070 */
[----:B----4-:R-:W-:Y:S01]  /*0db0*/  VIADD R4, R3, 0xffffffe ;  /* 0x0ffffffe03047836 */ /* 0x010fe20000000000 */
[----:B------:R-:W-:-:S03]  /*0dc0*/  LOP3.LUT R0, R10, R11, RZ, 0x3c, !PT ;  /* 0x0000000b0a007212 */ /* 0x000fc600078e3cff */
[----:B------:R4:W5:Y:S01]  /*0dd0*/  F2I.FTZ.U32.TRUNC.NTZ R5, R4 ;  /* 0x0000000400057305 */ /* 0x000962000021f000 */
[----:B------:R-:W-:-:S07]  /*0de0*/  ISETP.GE.AND P2, PT, R0, RZ, PT ;  /* 0x000000ff0000720c */ /* 0x000fce0003f46270 */
[----:B------:R-:W-:Y:S02]  /*0df0*/  @P0 VIADD R2, R2, 0x1 ;  /* 0x0000000102020836 */ /* 0x000fe40000000000 */
[----:B----4-:R-:W-:Y:S02]  /*0e00*/  IMAD.MOV.U32 R4, RZ, RZ, RZ ;  /* 0x000000ffff047224 */ /* 0x010fe400078e00ff */
[----:B------:R-:W-:Y:S02]  /*0e10*/  IMAD.MOV.U32 R7, RZ, RZ, R2 ;  /* 0x000000ffff077224 */ /* 0x000fe400078e0002 */
[----:B------:R-:W-:Y:S02]  /*0e20*/  IMAD.SHL.U32 R2, R23, 0x80, RZ ;  /* 0x0000008017027824 */ /* 0x000fe400078e00ff */
[----:B------:R-:W-:Y:S01]  /*0e30*/  @!P2 IMAD.MOV R7, RZ, RZ, -R7 ;  /* 0x000000ffff07a224 */ /* 0x000fe200078e0a07 */
[----:B------:R-:W-:Y:S01]  /*0e40*/  @!P1 LOP3.LUT R7, RZ, R11, RZ, 0x33, !PT ;  /* 0x0000000bff079212 */ /* 0x000fe200078e33ff */
[----:B-----5:R-:W-:Y:S01]  /*0e50*/  IMAD.MOV R9, RZ, RZ, -R5 ;  /* 0x000000ffff097224 */ /* 0x020fe200078e0a05 */
[----:B------:R-:W-:-:S02]  /*0e60*/  LOP3.LUT R3, R2, 0x80, RZ, 0xc0, !PT ;  /* 0x0000008002037812 */ /* 0x000fc400078ec0ff */
[----:B------:R-:W-:Y:S01]  /*0e70*/  LOP3.LUT R2, R72, 0x7f, RZ, 0xc0, !PT ;  /* 0x0000007f48027812 */ /* 0x000fe200078ec0ff */
[----:B------:R-:W-:-:S04]  /*0e80*/  IMAD.MOV R0, RZ, RZ, -R7 ;  /* 0x000000ffff007224 */ /* 0x000fc800078e0a07 */
[----:B------:R-:W-:-:S04]  /*0e90*/  IMAD R0, R11, R0, R10 ;  /* 0x000000000b007224 */ /* 0x000fc800078e020a */
[----:B------:R-:W-:Y:S02]  /*0ea0*/  IMAD.IADD R0, R6, 0x1, R0 ;  /* 0x0000000106007824 */ /* 0x000fe400078e0200 */
[----:B------:R-:W4:Y:S02]  /*0eb0*/  I2F.RP R6, R20 ;  /* 0x0000001400067306 */ /* 0x000f240000209400 */
[----:B------:R-:W-:-:S04]  /*0ec0*/  IMAD R3, R0, 0x100, R3 ;  /* 0x0000010000037824 */ /* 0x000fc800078e0203 */
[----:B------:R-:W-:Y:S02]  /*0ed0*/  IMAD.IADD R129, R2, 0x1, R3 ;  /* 0x0000000102817824 */ /* 0x000fe400078e0203 */
[----:B------:R-:W-:-:S03]  /*0ee0*/  IMAD R3, R9, R8, RZ ;  /* 0x0000000809037224 */ /* 0x000fc600078e02ff */
[----:B------:R-:W-:Y:S01]  /*0ef0*/  IABS R0, R129 ;  /* 0x0000008100007213 */ /* 0x000fe20000000000 */
[----:B------:R-:W-:Y:S01]  /*0f00*/  IMAD.HI.U32 R4, R5, R3, R4 ;  /* 0x0000000305047227 */ /* 0x000fe200078e0004 */
[----:B------:R-:W-:Y:S01]  /*0f10*/  MOV R5, 0x400 ;  /* 0x0000040000057802 */ /* 0x000fe20000000f00 */
[----:B----4-:R-:W4:Y:S02]  /*0f20*/  MUFU.RCP R6, R6 ;  /* 0x0000000600067308 */ /* 0x010f240000001000 */
[----:B------:R-:W-:Y:S01]  /*0f30*/  IMAD.MOV.U32 R3, RZ, RZ, R0 ;  /* 0x000000ffff037224 */ /* 0x000fe200078e0000 */
[----:B------:R-:W-:Y:S01]  /*0f40*/  R2UR UR8, R5 ;  /* 0x00000000050872ca */ /* 0x000fe200000e0000 */
[----:B------:R-:W-:Y:S01]  /*0f50*/  IMAD.SHL.U32 R0, R7, 0x40, RZ ;  /* 0x0000004007007824 */ /* 0x000fe200078e00ff */
[----:B------:R-:W-:Y:S01]  /*0f60*/  ISETP.GE.AND P1, PT, R129, RZ, PT ;  /* 0x000000ff8100720c */ /* 0x000fe20003f26270 */
[----:B------:R-:W-:-:S03]  /*0f70*/  IMAD.HI.U32 R4, R4, R3, RZ ;  /* 0x0000000304047227 */ /* 0x000fc600078e00ff */
[----:B------:R-:W-:Y:S01]  /*0f80*/  LOP3.LUT R25, R0, 0x23, R25, 0xf8, !PT ;  /* 0x0000002300197812 */ /* 0x000fe200078ef819 */
[----:B------:R-:W-:-:S03]  /*0f90*/  IMAD.MOV R4, RZ, RZ, -R4 ;  /* 0x000000ffff047224 */ /* 0x000fc600078e0a04 */
[----:B------:R-:W-:Y:S01]  /*0fa0*/  LOP3.LUT R40, R25, 0x4, RZ, 0xfc, !PT ;  /* 0x0000000419287812 */ /* 0x000fe200078efcff */
[----:B------:R-:W-:Y:S01]  /*0fb0*/  IMAD R3, R8, R4, R3 ;  /* 0x0000000408037224 */ /* 0x000fe200078e0203 */
[----:B------:R-:W-:Y:S01]  /*0fc0*/  IABS R29, R25 ;  /* 0x00000019001d7213 */ /* 0x000fe20000000000 */
[----:B--2---:R-:W-:Y:S01]  /*0fd0*/  ULEA UR8, UR4, UR8, 0x18 ;  /* 0x0000000804087291 */ /* 0x004fe2000f8ec0ff */
[----:B------:R-:W-:Y:S01]  /*0fe0*/  IABS R27, R40 ;  /* 0x00000028001b7213 */ /* 0x000fe20000000000 */
[----:B----4-:R-:W-:Y:S01]  /*0ff0*/  VIADD R4, R6, 0xffffffe ;  /* 0x0ffffffe06047836 */ /* 0x010fe20000000000 */
[----:B------:R-:W-:Y:S01]  /*1000*/  ISETP.GT.U32.AND P0, PT, R8, R3, PT ;  /* 0x000000030800720c */ /* 0x000fe20003f04070 */
[----:B------:R-:W-:Y:S02]  /*1010*/  UMOV UR4, 0x1 ;  /* 0x0000000100047882 */ /* 0x000fe40000000000 */
[----:B------:R2:W4:Y:S03]  /*1020*/  F2I.FTZ.U32.TRUNC.NTZ R5, R4 ;  /* 0x0000000400057305 */ /* 0x000526000021f000 */
[----:B------:R-:W5:Y:S01]  /*1030*/  LDS R9, [UR8] ;  /* 0x00000008ff097984 */ /* 0x000f620008000800 */
[----:B--2---:R-:W-:-:S06]  /*1040*/  IMAD.MOV.U32 R4, RZ, RZ, RZ ;  /* 0x000000ffff047224 */ /* 0x004fcc00078e00ff */
[----:B------:R-:W-:Y:S02]  /*1050*/  @!P0 IMAD.IADD R3, R3, 0x1, -R8 ;  /* 0x0000000103038824 */ /* 0x000fe400078e0a08 */
[----:B----4-:R-:W-:Y:S01]  /*1060*/  IMAD.MOV R11, RZ, RZ, -R5 ;  /* 0x000000ffff0b7224 */ /* 0x010fe200078e0a05 */
[----:B------:R-:W-:Y:S02]  /*1070*/  BAR.SYNC.DEFER_BLOCKING 0x0 ;  /* 0x0000000000007b1d */ /* 0x000fe40000010000 */
[----:B------:R-:W-:Y:S01]  /*1080*/  ISETP.GT.U32.AND P0, PT, R8, R3, PT ;  /* 0x000000030800720c */ /* 0x000fe20003f04070 */
[----:B------:R-:W-:-:S04]  /*1090*/  IMAD R7, R11, R20, RZ ;  /* 0x000000140b077224 */ /* 0x000fc800078e02ff */
[----:B------:R-:W-:-:S04]  /*10a0*/  IMAD.HI.U32 R24, R5, R7, R4 ;  /* 0x0000000705187227 */ /* 0x000fc800078e0004 */
[----:B------:R-:W-:Y:S02]  /*10b0*/  IMAD.SHL.U32 R4, R22, 0x200000, RZ ;  /* 0x0020000016047824 */ /* 0x000fe400078e00ff */
[----:B------:R-:W-:-:S03]  /*10c0*/  IMAD.HI.U32 R5, R24, R27, RZ ;  /* 0x0000001b18057227 */ /* 0x000fc600078e00ff */
[----:B------:R-:W-:Y:S01]  /*10d0*/  LOP3.LUT R6, R4, 0x600000, RZ, 0xc0, !PT ;  /* 0x0060000004067812 */ /* 0x000fe200078ec0ff */
[----:B------:R-:W-:Y:S01]  /*10e0*/  @!P0 IMAD.IADD R3, R3, 0x1, -R8 ;  /* 0x0000000103038824 */ /* 0x000fe200078e0a08 */
[----:B------:R-:W-:Y:S01]  /*10f0*/  ISETP.NE.AND P0, PT, R30, RZ, PT ;  /* 0x000000ff1e00720c */ /* 0x000fe20003f05270 */
[----:B------:R-:W-:Y:S01]  /*1100*/  IMAD.HI.U32 R4, R24, R29, RZ ;  /* 0x0000001d18047227 */ /* 0x000fe200078e00ff */
[----:B------:R-:W-:-:S03]  /*1110*/  R2UR UR9, R6 ;  /* 0x00000000060972ca */ /* 0x000fc600000e0000 */
[----:B------:R-:W-:Y:S02]  /*1120*/  @!P1 IMAD.MOV R3, RZ, RZ, -R3 ;  /* 0x000000ffff039224 */ /* 0x000fe400078e0a03 */
[----:B-1----:R-:W-:Y:S02]  /*1130*/  VIADD R6, R154, 0xffffffff ;  /* 0xffffffff9a067836 */ /* 0x002fe40000000000 */
[----:B------:R-:W-:Y:S01]  /*1140*/  IMAD.MOV R4, RZ, RZ, -R4 ;  /* 0x000000ffff047224 */ /* 0x000fe200078e0a04 */
[----:B-----5:R-:W-:Y:S01]  /*1150*/  R2UR UR15, R9 ;  /* 0x00000000090f72ca */ /* 0x020fe200000e0000 */
[----:B------:R-:W-:Y:S01]  /*1160*/  IMAD.MOV R5, RZ, RZ, -R5 ;  /* 0x000000ffff057224 */ /* 0x000fe200078e0a05 */
[----:B------:R-:W-:Y:S01]  /*1170*/  ISETP.GE.U32.AND P3, PT, R6, 0x7fffffe0, PT ;  /* 0x7fffffe00600780c */ /* 0x000fe20003f66070 */
[C---:B------:R-:W-:Y:S01]  /*1180*/  IMAD R29, R20.reuse, R4, R29 ;  /* 0x00000004141d7224 */ /* 0x040fe200078e021d */
[----:B------:R-:W-:Y:S01]  /*1190*/  @!P0 LOP3.LUT R3, RZ, R30, RZ, 0x33, !PT ;  /* 0x0000001eff038212 */ /* 0x000fe200078e33ff */
[----:B------:R-:W-:-:S02]  /*11a0*/  IMAD R27, R20, R5, R27 ;  /* 0x00000005141b7224 */ /* 0x000fc400078e021b */
[C---:B------:R-:W-:Y:S02]  /*11b0*/  VIADD R4, R154.reuse, 0xfffffffe ;  /* 0xfffffffe9a047836 */ /* 0x040fe40000000000 */
[----:B---3--:R-:W-:Y:S02]  /*11c0*/  IMAD R46, R3, UR5, RZ ;  /* 0x00000005032e7c24 */ /* 0x008fe4000f8e02ff */
[----:B------:R-:W-:Y:S01]  /*11d0*/  VIADD R5, R154, 0xfffffffd ;  /* 0xfffffffd9a057836 */ /* 0x000fe20000000000 */
[----:B------:R-:W-:Y:S01]  /*11e0*/  ISETP.GE.U32.AND P2, PT, R4, 0x7fffffdf, PT ;  /* 0x7fffffdf0400780c */ /* 0x000fe20003f46070 */
[----:B------:R-:W-:Y:S02]  /*11f0*/  IMAD.SHL.U32 R128, R46, 0x4, RZ ;  /* 0x000000042e807824 */ /* 0x000fe400078e00ff */
[----:B------:R-:W-:Y:S01]  /*1200*/  VIADD R6, R154, 0xfffffffc ;  /* 0xfffffffc9a067836 */ /* 0x000fe20000000000 */
[----:B------:R-:W-:Y:S02]  /*1210*/  ISETP.GE.U32.AND P5, PT, R5, 0x7fffffde, PT ;  /* 0x7fffffde0500780c */ /* 0x000fe40003fa6070 */
[----:B------:R-:W-:-:S02]  /*1220*/  IADD3 R18, P0, PT, R128, UR16, RZ ;  /* 0x0000001080127c10 */ /* 0x000fc4000ff1e0ff */
[----:B------:R-:W-:Y:S02]  /*1230*/  ISETP.GE.U32.AND P1, PT, R6, 0x7fffffdd, PT ;  /* 0x7fffffdd0600780c */ /* 0x000fe40003f26070 */
[----:B------:R-:W-:Y:S02]  /*1240*/  LEA.HI.X.SX32 R19, R46, UR17, 0x2, P0 ;  /* 0x000000112e137c11 */ /* 0x000fe400080f16ff */
[----:B------:R-:W-:Y:S01]  /*1250*/  IADD3 R16, P4, PT, R41, R18, RZ ;  /* 0x0000001229107210 */ /* 0x000fe20007f9e0ff */
[----:B------:R-:W-:-:S12]  /*1260*/  @P6 BRA `(.L_x_11) ;  /* 0x0000000000186947 */ /* 0x000fd80003800000 */
[----:B------:R-:W-:Y:S01]  /*1270*/  ELECT P0, URZ, PT ;  /* 0x0000000000ff782f */ /* 0x000fe20003800000 */
[----:B------:R-:W-:Y:S01]  /*1280*/  IMAD.MOV.U32 R3, RZ, RZ, 0x1 ;  /* 0x00000001ff037424 */ /* 0x000fe200078e00ff */
[----:B------:R-:W-:Y:S11]  /*1290*/  UVIRTCOUNT.DEALLOC.SMPOOL 0x80 ;  /* 0x000000800000784c */ /* 0x000ff60000000000 */
[----:B------:R-:W-:-:S04]  /*12a0*/  @P0 MOV R4, 0x40 ;  /* 0x0000004000040802 */ /* 0x000fc80000000f00 */
[----:B------:R-:W-:-:S05]  /*12b0*/  @P0 LEA R4, R23, R4, 0x18 ;  /* 0x0000000417040211 */ /* 0x000fca00078ec0ff */
[----:B------:R1:W-:Y:S02]  /*12c0*/  @P0 STS.U8 [R4], R3 ;  /* 0x0000000304000388 */ /* 0x0003e40000000000 */
.L_x_11:
[CC--:B------:R-:W-:Y:S01]  /*12d0*/  LEA R14, P0, R76.reuse, R18.reuse, 0x3 ;  /* 0x000000124c0e7211 */ /* 0x0c0fe200078018ff */
[C---:B------:R-:W-:Y:S01]  /*12e0*/  IMAD R105, R76.reuse, 0x58, RZ ;  /* 0x000000584c697824 */ /* 0x040fe200078e02ff */
[CC--:B------:R-:W-:Y:S01]  /*12f0*/  LEA.HI.X.SX32 R17, R76.reuse, R19.reuse, 0x2, P4 ;  /* 0x000000134c117211 */ /* 0x0c0fe200020f16ff */
[----:B------:R-:W-:Y:S01]  /*1300*/  IMAD R50, R76, 0x16, RZ ;  /* 0x000000164c327824 */ /* 0x000fe200078e02ff */
[-C--:B------:R-:W-:Y:S01]  /*1310*/  LEA.HI.X.SX32 R15, R28, R19.reuse, 0x2, P0 ;  /* 0x000000131c0f7211 */ /* 0x080fe200000f16ff */
[C---:B------:R-:W-:Y:S01]  /*1320*/  IMAD R109, R76.reuse, 0x60, RZ ;  /* 0x000000604c6d7824 */ /* 0x040fe200078e02ff */
[CC--:B------:R-:W-:Y:S01]  /*1330*/  LEA R10, P0, R76.reuse, R18.reuse, 0x4 ;  /* 0x000000124c0a7211 */ /* 0x0c0fe200078020ff */
[----:B------:R-:W-:Y:S01]  /*1340*/  IMAD R113, R76, 0x68, RZ ;  /* 0x000000684c717824 */ /* 0x000fe200078e02ff */
[-C--:B------:R-:W-:Y:S01]  /*1350*/  IADD3 R12, P4, PT, R42, R18.reuse, RZ ;  /* 0x000000122a0c7210 */ /* 0x080fe20007f9e0ff */
[----:B------:R-:W-:Y:S01]  /*1360*/  IMAD R53, R76, 0x1a, RZ ;  /* 0x0000001a4c357824 */ /* 0x000fe200078e02ff */
[-C--:B------:R-:W-:Y:S01]  /*1370*/  LEA.HI.X.SX32 R11, R41, R19.reuse, 0x2, P0 ;  /* 0x00000013290b7211 */ /* 0x080fe200000f16ff */
[----:B------:R-:W-:Y:S01]  /*1380*/  UIADD3 UR9, UPT, UPT, UR15, UR9, URZ ;  /* 0x000000090f097290 */ /* 0x000fe2000fffe0ff */
[-C--:B------:R-:W-:Y:S01]  /*1390*/  IADD3 R6, P0, PT, R44, R18.reuse, RZ ;  /* 0x000000122c067210 */ /* 0x080fe20007f1e0ff */
[----:B------:R-:W-:Y:S01]  /*13a0*/  IMAD R103, R76, 0x54, RZ ;  /* 0x000000544c677824 */ /* 0x000fe200078e02ff */
[-C--:B------:R-:W-:Y:S01]  /*13b0*/  LEA.HI.X.SX32 R13, R26, R19.reuse, 0x2, P4 ;  /* 0x000000131a0d7211 */ /* 0x080fe200020f16ff */
[C---:B------:R-:W-:Y:S01]  /*13c0*/  IMAD R107, R76.reuse, 0x5c, RZ ;  /* 0x0000005c4c6b7824 */ /* 0x040fe200078e02ff */
[-C--:B------:R-:W-:Y:S01]  /*13d0*/  LEA.HI.X.SX32 R7, R165, R19.reuse, 0x2, P0 ;  /* 0x00000013a5077211 */ /* 0x080fe200000f16ff */
[C---:B------:R-:W-:Y:S01]  /*13e0*/  IMAD R51, R76.reuse, 0x17, RZ ;  /* 0x000000174c337824 */ /* 0x040fe200078e02ff */
[CC--:B------:R-:W-:Y:S01]  /*13f0*/  LEA R38, P0, R76.reuse, R18.reuse, 0x5 ;  /* 0x000000124c267211 */ /* 0x0c0fe200078028ff */
[C---:B------:R-:W-:Y:S01]  /*1400*/  IMAD R111, R76.reuse, 0x64, RZ ;  /* 0x000000644c6f7824 */ /* 0x040fe200078e02ff */
[-C--:B------:R-:W-:Y:S01]  /*1410*/  IADD3 R8, P4, PT, R43, R18.reuse, RZ ;  /* 0x000000122b087210 */ /* 0x080fe20007f9e0ff */
[----:B------:R-:W-:Y:S01]  /*1420*/  STTM.x64 tmem[UR9], RZ ;  /* 0x000000ff000079ed */ /* 0x000fe20008340009 */
[-C--:B------:R-:W-:Y:S01]  /*1430*/  LEA.HI.X.SX32 R39, R163, R19.reuse, 0x2, P0 ;  /* 0x00000013a3277211 */ /* 0x080fe200000f16ff */
[----:B------:R-:W2:Y:S01]  /*1440*/  FENCE.VIEW.ASYNC.T ;  /* 0x00000000000073c6 */ /* 0x000ea20000000200 */
[-C--:B------:R-:W-:Y:S01]  /*1450*/  IADD3 R80, P0, PT, R81, R18.reuse, RZ ;  /* 0x0000001251507210 */ /* 0x080fe20007f1e0ff */
[----:B------:R-:W-:Y:S01]  /*1460*/  UIADD3 UR10, UPT, UPT, UR8, 0xb000, URZ ;  /* 0x0000b000080a7890 */ /* 0x000fe2000fffe0ff */
[-C--:B------:R-:W-:Y:S01]  /*1470*/  LEA.HI.X.SX32 R9, R21, R19.reuse, 0x2, P4 ;  /* 0x0000001315097211 */ /* 0x080fe200020f16ff */
[C---:B------:R-:W-:Y:S01]  /*1480*/  IMAD R52, R76.reuse, 0x19, RZ ;  /* 0x000000194c347824 */ /* 0x040fe200078e02ff */
[-C--:B------:R-:W-:Y:S01]  /*1490*/  LEA.HI.X.SX32 R81, R161, R19.reuse, 0x2, P0 ;  /* 0x00000013a1517211 */ /* 0x080fe200000f16ff */
[C---:B------:R-:W-:Y:S01]  /*14a0*/  IMAD R115, R76.reuse, 0x6c, RZ ;  /* 0x0000006c4c737824 */ /* 0x040fe200078e02ff */
[-C--:B------:R-:W-:Y:S01]  /*14b0*/  IADD3 R84, P0, PT, R85, R18.reuse, RZ ;  /* 0x0000001255547210 */ /* 0x080fe20007f1e0ff */
[C---:B------:R-:W-:Y:S01]  /*14c0*/  IMAD R54, R76.reuse, 0x1b, RZ ;  /* 0x0000001b4c367824 */ /* 0x040fe200078e02ff */
[-C--:B-1----:R-:W-:Y:S01]  /*14d0*/  IADD3 R4, P4, PT, R45, R18.reuse, RZ ;  /* 0x000000122d047210 */ /* 0x082fe20007f9e0ff */
[----:B------:R-:W-:Y:S01]  /*14e0*/  IMAD R119, R76, 0x70, RZ ;  /* 0x000000704c777824 */ /* 0x000fe200078e02ff */
[-C--:B------:R-:W-:Y:S01]  /*14f0*/  LEA.HI.X.SX32 R85, R42, R19.reuse, 0x2, P0 ;  /* 0x000000132a557211 */ /* 0x080fe200000f16ff */
[C---:B------:R-:W-:Y:S01]  /*1500*/  IMAD R121, R76.reuse, 0x74, RZ ;  /* 0x000000744c797824 */ /* 0x040fe200078e02ff */
[-C--:B------:R-:W-:Y:S01]  /*1510*/  IADD3 R88, P0, PT, R89, R18.reuse, RZ ;  /* 0x0000001259587210 */ /* 0x080fe20007f1e0ff */
[----:B------:R-:W-:Y:S01]  /*1520*/  IMAD R55, R76, 0x1d, RZ ;  /* 0x0000001d4c377824 */ /* 0x000fe200078e02ff */
[-C--:B------:R-:W-:Y:S01]  /*1530*/  LEA.HI.X.SX32 R5, R164, R19.reuse, 0x2, P4 ;  /* 0x00000013a4057211 */ /* 0x080fe200020f16ff */
[----:B------:R-:W-:Y:S01]  /*1540*/  IMAD R123, R76, 0x78, RZ ;  /* 0x000000784c7b7824 */ /* 0x000fe200078e02ff */
[-C--:B------:R-:W-:Y:S01]  /*1550*/  LEA.HI.X.SX32 R89, R158, R19.reuse, 0x2, P0 ;  /* 0x000000139e597211 */ /* 0x080fe200000f16ff */
[----:B------:R-:W1:Y:S01]  /*1560*/  LDCU.64 UR16, c[0x0][0x358] ;  /* 0x00006b00ff1077ac */ /* 0x000e620008000a00 */
[CC--:B------:R-:W-:Y:S01]  /*1570*/  LEA R92, P0, R76.reuse, R18.reuse, 0x6 ;  /* 0x000000124c5c7211 */ /* 0x0c0fe200078030ff */
[C---:B------:R-:W-:Y:S01]  /*1580*/  IMAD R56, R76.reuse, 0x1e, RZ ;  /* 0x0000001e4c387824 */ /* 0x040fe200078e02ff */
[-C--:B------:R-:W-:Y:S01]  /*1590*/  IADD3 R78, P4, PT, R79, R18.reuse, RZ ;  /* 0x000000124f4e7210 */ /* 0x080fe20007f9e0ff */
[----:B------:R-:W-:Y:S01]  /*15a0*/  IMAD R63, R76, 0x7c, RZ ;  /* 0x0000007c4c3f7824 */ /* 0x000fe200078e02ff */
[-C--:B------:R-:W-:Y:S01]  /*15b0*/  LEA.HI.X.SX32 R93, R156, R19.reuse, 0x2, P0 ;  /* 0x000000139c5d7211 */ /* 0x080fe200000f16ff */
[----:B------:R-:W-:Y:S01]  /*15c0*/  IMAD R57, R76, 0x1f, RZ ;  /* 0x0000001f4c397824 */ /* 0x000fe200078e02ff */
[-C--:B------:R-:W-:Y:S01]  /*15d0*/  IADD3 R96, P0, PT, R97, R18.reuse, RZ ;  /* 0x0000001261607210 */ /* 0x080fe20007f1e0ff */
[----:B------:R-:W-:Y:S01]  /*15e0*/  VIADD R3, R154, 0xfffffffb ;  /* 0xfffffffb9a037836 */ /* 0x000fe20000000000 */
[-C--:B------:R-:W-:Y:S01]  /*15f0*/  LEA.HI.X.SX32 R79, R162, R19.reuse, 0x2, P4 ;  /* 0x00000013a24f7211 */ /* 0x080fe200020f16ff */
[C---:B------:R-:W-:Y:S01]  /*1600*/  VIADD R21, R154.reuse, 0xfffffff8 ;  /* 0xfffffff89a157836 */ /* 0x040fe20000000000 */
[-C--:B------:R-:W-:Y:S01]  /*1610*/  LEA.HI.X.SX32 R97, R47, R19.reuse, 0x2, P0 ;  /* 0x000000132f617211 */ /* 0x080fe200000f16ff */
[C---:B------:R-:W-:Y:S01]  /*1620*/  VIADD R30, R154.reuse, 0xffffffe4 ;  /* 0xffffffe49a1e7836 */ /* 0x040fe20000000000 */
[-C--:B------:R-:W-:Y:S01]  /*1630*/  IADD3 R100, P0, PT, R101, R18.reuse, RZ ;  /* 0x0000001265647210 */ /* 0x080fe20007f1e0ff */
[C---:B------:R-:W-:Y:S01]  /*1640*/  VIADD R36, R154.reuse, 0xffffffe6 ;  /* 0xffffffe69a247836 */ /* 0x040fe20000000000 */
[-C--:B------:R-:W-:Y:S01]  /*1650*/  IADD3 R82, P4, PT, R83, R18.reuse, RZ ;  /* 0x0000001253527210 */ /* 0x080fe20007f9e0ff */
[C---:B------:R-:W-:Y:S01]  /*1660*/  VIADD R34, R154.reuse, 0xffffffe7 ;  /* 0xffffffe79a227836 */ /* 0x040fe20000000000 */
[-C--:B------:R-:W-:Y:S01]  /*1670*/  LEA.HI.X.SX32 R101, R43, R19.reuse, 0x2, P0 ;  /* 0x000000132b657211 */ /* 0x080fe200000f16ff */
[C---:B------:R-:W-:Y:S01]  /*1680*/  VIADD R37, R154.reuse, 0xffffffe2 ;  /* 0xffffffe29a257836 */ /* 0x040fe20000000000 */
[-C--:B------:R-:W-:Y:S01]  /*1690*/  IADD3 R104, P0, PT, R105, R18.reuse, RZ ;  /* 0x0000001269687210 */ /* 0x080fe20007f1e0ff */
[----:B------:R-:W-:Y:S01]  /*16a0*/  VIADD R58, R154, 0xfffffff5 ;  /* 0xfffffff59a3a7836 */ /* 0x000fe20000000000 */
[-C--:B------:R-:W-:Y:S01]  /*16b0*/  LEA.HI.X.SX32 R83, R160, R19.reuse, 0x2, P4 ;  /* 0x00000013a0537211 */ /* 0x080fe200020f16ff */
[----:B------:R-:W-:Y:S01]  /*16c0*/  VIADD R60, R154, 0xffffffe3 ;  /* 0xffffffe39a3c7836 */ /* 0x000fe20000000000 */
[-C--:B------:R-:W-:Y:S01]  /*16d0*/  LEA.HI.X.SX32 R105, R50, R19.reuse, 0x2, P0 ;  /* 0x0000001332697211 */ /* 0x080fe200000f16ff */
[C---:B------:R-:W-:Y:S01]  /*16e0*/  VIADD R64, R154.reuse, 0xffffffef ;  /* 0xffffffef9a407836 */ /* 0x040fe20000000000 */
[----:B--2---:R-:W-:Y:S01]  /*16f0*/  BAR.SYNC.DEFER_BLOCKING 0x0 ;  /* 0x0000000000007b1d */ /* 0x004fe20000010000 */
[-C--:B------:R-:W-:Y:S01]  /*1700*/  IADD3 R108, P0, PT, R109, R18.reuse, RZ ;  /* 0x000000126d6c7210 */ /* 0x080fe20007f1e0ff */
[----:B------:R-:W-:Y:S01]  /*1710*/  VIADD R75, R154, 0xffffffc0 ;  /* 0xffffffc09a4b7836 */ /* 0x000fe20000000000 */
[----:B------:R-:W-:Y:S01]  /*1720*/  IADD3 R86, P4, PT, R87, R18, RZ ;  /* 0x0000001257567210 */ /* 0x000fe20007f9e0ff */
[----:B------:R-:W-:Y:S01]  /*1730*/  IMAD.SHL.U32 R151, R76, 0x20, RZ ;  /* 0x000000204c977824 */ /* 0x000fe200078e00ff */
[----:B------:R-:W-:-:S02]  /*1740*/  LEA.HI.X.SX32 R109, R44, R19, 0x2, P0 ;  /* 0x000000132c6d7211 */ /* 0x000fc400000f16ff */
[-C--:B------:R-:W-:Y:S02]  /*1750*/  LEA.HI.X.SX32 R87, R159, R19.reuse, 0x2, P4 ;  /* 0x000000139f577211 */ /* 0x080fe400020f16ff */
[-C--:B------:R-:W-:Y:S02]  /*1760*/  IADD3 R112, P0, PT, R113, R18.reuse, RZ ;  /* 0x0000001271707210 */ /* 0x080fe40007f1e0ff */
[----:B------:R-:W-:Y:S02]  /*1770*/  IADD3 R90, P4, PT, R91, R18, RZ ;  /* 0x000000125b5a7210 */ /* 0x000fe40007f9e0ff */
[-C--:B------:R-:W-:Y:S02]  /*1780*/  LEA.HI.X.SX32 R113, R53, R19.reuse, 0x2, P0 ;  /* 0x0000001335717211 */ /* 0x080fe400000f16ff */
[----:B------:R-:W-:Y:S02]  /*1790*/  LEA.HI.X.SX32 R91, R157, R19, 0x2, P4 ;  /* 0x000000139d5b7211 */ /* 0x000fe400020f16ff */
[----:B------:R-:W-:-:S02]  /*17a0*/  ISETP.NE.U32.AND P0, PT, R2, RZ, PT ;  /* 0x000000ff0200720c */ /* 0x000fc40003f05070 */
[-C--:B------:R-:W-:Y:S02]  /*17b0*/  IADD3 R94, P4, PT, R95, R18.reuse, RZ ;  /* 0x000000125f5e7210 */ /* 0x080fe40007f9e0ff */
[----:B------:R-:W-:Y:S02]  /*17c0*/  LEA R131, R2, UR8, 0x7 ;  /* 0x0000000802837c11 */ /* 0x000fe4000f8e38ff */
[----:B------:R-:W-:Y:S02]  /*17d0*/  LEA.HI.X.SX32 R95, R155, R19, 0x2, P4 ;  /* 0x000000139b5f7211 */ /* 0x000fe400020f16ff */
[-C--:B------:R-:W-:Y:S02]  /*17e0*/  IADD3 R98, P4, PT, R99, R18.reuse, RZ ;  /* 0x0000001263627210 */ /* 0x080fe40007f9e0ff */
[----:B------:R-:W-:Y:S02]  /*17f0*/  LOP3.LUT R150, RZ, R31, RZ, 0x33, !PT ;  /* 0x0000001fff967212 */ /* 0x000fe400078e33ff */
[----:B------:R-:W-:Y:S01]  /*1800*/  LEA.HI.X.SX32 R99, R48, R19, 0x2, P4 ;  /* 0x0000001330637211 */ /* 0x000fe200020f16ff */
[----:B------:R-:W-:Y:S01]  /*1810*/  VOTEU.ALL UP0, P0 ;  /* 0x0000000000ff7886 */ /* 0x000fe20000000000 */
[----:B------:R-:W-:Y:S01]  /*1820*/  IADD3 R102, P4, PT, R103, R18, RZ ;  /* 0x0000001267667210 */ /* 0x000fe20007f9e0ff */
[----:B------:R-:W-:Y:S01]  /*1830*/  VOTEU.ALL UP1, P0 ;  /* 0x0000000000ff7886 */ /* 0x000fe20000020000 */
[----:B------:R-:W-:-:S02]  /*1840*/  LOP3.LUT R74, R72, 0x1f, RZ, 0xc0, !PT ;  /* 0x0000001f484a7812 */ /* 0x000fc400078ec0ff */
[----:B------:R-:W-:Y:S02]  /*1850*/  LEA.HI.X.SX32 R103, R49, R19, 0x2, P4 ;  /* 0x0000001331677211 */ /* 0x000fe400020f16ff */
[----:B------:R-:W-:Y:S01]  /*1860*/  IADD3 R106, P4, PT, R107, R18, RZ ;  /* 0x000000126b6a7210 */ /* 0x000fe20007f9e0ff */
[----:B------:R-:W-:Y:S01]  /*1870*/  IMAD R142, R74, R77, RZ ;  /* 0x0000004d4a8e7224 */ /* 0x000fe200078e02ff */
[----:B------:R-:W-:-:S04]  /*1880*/  @!UP0 UIADD3 UR6, UPT, UPT, -UR4, 0x100000, URZ ;  /* 0x0010000004068890 */ /* 0x000fc8000fffe1ff */
[----:B------:R-:W-:Y:S02]  /*1890*/  @!UP0 USHF.L.U32 UR7, UR6, 0xb, URZ ;  /* 0x0000000b06078899 */ /* 0x000fe400080006ff */
[----:B------:R-:W-:Y:S01]  /*18a0*/  @!UP0 USHF.L.U32 UR6, UR6, 0x1, URZ ;  /* 0x0000000106068899 */ /* 0x000fe200080006ff */
[----:B------:R-:W-:Y:S01]  /*18b0*/  IMAD.SHL.U32 R77, R77, 0x20, RZ ;  /* 0x000000204d4d7824 */ /* 0x000fe200078e00ff */
[----:B------:R-:W-:Y:S02]  /*18c0*/  LEA.HI.X.SX32 R107, R51, R19, 0x2, P4 ;  /* 0x00000013336b7211 */ /* 0x000fe400020f16ff */
[----:B------:R-:W-:Y:S01]  /*18d0*/  IADD3 R110, P4, PT, R111, R18, RZ ;  /* 0x000000126f6e7210 */ /* 0x000fe20007f9e0ff */
[----:B------:R-:W-:-:S04]  /*18e0*/  @!UP0 UIADD3 UR4, UPT, UPT, -UR4, 0x100000, URZ ;  /* 0x0010000004048890 */ /* 0x000fc8000fffe1ff */
[----:B------:R-:W-:Y:S02]  /*18f0*/  @!UP0 USHF.L.U32 UR5, UR4, 0xb, URZ ;  /* 0x0000000b04058899 */ /* 0x000fe400080006ff */
[----:B------:R-:W-:Y:S01]  /*1900*/  @!UP0 USHF.L.U32 UR4, UR4, 0x1, URZ ;  /* 0x0000000104048899 */ /* 0x000fe200080006ff */
[----:B------:R-:W-:Y:S01]  /*1910*/  VOTEU.ALL UP0, P0 ;  /* 0x0000000000ff7886 */ /* 0x000fe20000000000 */
[-C--:B------:R-:W-:Y:S02]  /*1920*/  LEA.HI.X.SX32 R111, R52, R19.reuse, 0x2, P4 ;  /* 0x00000013346f7211 */ /* 0x080fe400020f16ff */
[----:B------:R-:W-:Y:S01]  /*1930*/  IADD3 R114, P4, PT, R115, R18, RZ ;  /* 0x0000001273727210 */ /* 0x000fe20007f9e0ff */
[----:B------:R-:W2:Y:S02]  /*1940*/  FENCE.VIEW.ASYNC.S ;  /* 0x00000000000073c6 */ /* 0x000ea40000000000 */
[----:B--2---:R-:W2:Y:S02]  /*1950*/  @!UP0 SYNCS.EXCH.64 URZ, [UR10], UR6 ;  /* 0x000000060aff85b2 */ /* 0x004ea40008000100 */
[----:B--2---:R-:W-:Y:S01]  /*1960*/  BAR.SYNC.DEFER_BLOCKING 0x0 ;  /* 0x0000000000007b1d */ /* 0x004fe20000010000 */
[----:B------:R-:W-:-:S02]  /*1970*/  LEA.HI.X.SX32 R115, R54, R19, 0x2, P4 ;  /* 0x0000001336737211 */ /* 0x000fc400020f16ff */
[----:B------:R-:W-:-:S04]  /*1980*/  IADD3 R118, P4, PT, R119, R18, RZ ;  /* 0x0000001277767210 */ /* 0x000fc80007f9e0ff */
[----:B------:R-:W-:Y:S02]  /*1990*/  LEA.HI.X.SX32 R119, R45, R19, 0x2, P4 ;  /* 0x000000132d777211 */ /* 0x000fe400020f16ff */
[----:B------:R-:W-:-:S04]  /*19a0*/  IADD3 R120, P4, PT, R121, R18, RZ ;  /* 0x0000001279787210 */ /* 0x000fc80007f9e0ff */
[----:B------:R-:W-:Y:S02]  /*19b0*/  LEA.HI.X.SX32 R121, R55, R19, 0x2, P4 ;  /* 0x0000001337797211 */ /* 0x000fe400020f16ff */
[----:B------:R-:W-:-:S04]  /*19c0*/  IADD3 R122, P4, PT, R123, R18, RZ ;  /* 0x000000127b7a7210 */ /* 0x000fc80007f9e0ff */
[-C--:B------:R-:W-:Y:S02]  /*19d0*/  LEA.HI.X.SX32 R123, R56, R19.reuse, 0x2, P4 ;  /* 0x00000013387b7211 */ /* 0x080fe400020f16ff */
[----:B------:R-:W-:Y:S01]  /*19e0*/  IADD3 R62, P4, PT, R63, R18, RZ ;  /* 0x000000123f3e7210 */ /* 0x000fe20007f9e0ff */
[----:B------:R2:W1:Y:S03]  /*19f0*/  @!UP1 SYNCS.EXCH.64 URZ, [UR8+0xb008], UR4 ;  /* 0x00b0080408ff95b2 */ /* 0x0004660008000100 */
[----:B------:R-:W-:Y:S01]  /*1a00*/  LEA.HI.X.SX32 R63, R57, R19, 0x2, P4 ;  /* 0x00000013393f7211 */ /* 0x000fe200020f16ff */
[----:B------:R-:W-:Y:S01]  /*1a10*/  @!PT LDS RZ, [RZ] ;  /* 0x00000000fffff984 */ /* 0x000fe20000000800 */
[----:B------:R-:W-:Y:S01]  /*1a20*/  @!PT LDS RZ, [RZ] ;  /* 0x00000000fffff984 */ /* 0x000fe20000000800 */
[----:B------:R-:W-:Y:S01]  /*1a30*/  @!PT LDS RZ, [RZ] ;  /* 0x00000000fffff984 */ /* 0x000fe20000000800 */
[----:B-1----:R1:W-:Y:S01]  /*1a40*/  LDGSTS.E [R131], desc[UR16][R18.64], !P3 ;  /* 0x0000000012837fae */ /* 0x0023e2000d9a1010 */
[----:B------:R-:W-:Y:S01]  /*1a50*/  ISETP.GE.U32.AND P4, PT, R3, 0x7fffffdc, PT ;  /* 0x7fffffdc0300780c */ /* 0x000fe20003f86070 */
[C---:B------:R-:W-:Y:S02]  /*1a60*/  VIADD R3, R154.reuse, 0xfffffffa ;  /* 0xfffffffa9a037836 */ /* 0x040fe40000000000 */
[----:B------:R3:W-:Y:S03]  /*1a70*/  LDGSTS.E [R131+0x4], desc[UR16][R16.64], !P2 ;  /* 0x0000400010837fae */ /* 0x0007e6000d1a1010 */
[----:B------:R-:W-:Y:S01]  /*1a80*/  ISETP.GE.U32.AND P3, PT, R3, 0x7fffffdb, PT ;  /* 0x7fffffdb0300780c */ /* 0x000fe20003f66070 */
[C---:B------:R-:W-:Y:S01]  /*1a90*/  VIADD R3, R154.reuse, 0xfffffff9 ;  /* 0xfffffff99a037836 */ /* 0x040fe20000000000 */
[----:B------:R4:W-:Y:S01]  /*1aa0*/  LDGSTS.E [R131+0x8], desc[UR16][R14.64], !P5 ;  /* 0x000080000e837fae */ /* 0x0009e2000e9a1010 */
[----:B------:R-:W-:Y:S01]  /*1ab0*/  ISETP.GE.U32.AND P5, PT, R21, 0x7fffffd9, PT ;  /* 0x7fffffd91500780c */ /* 0x000fe20003fa6070 */
[C---:B------:R-:W-:Y:S01]  /*1ac0*/  VIADD R21, R154.reuse, 0xfffffff6 ;  /* 0xfffffff69a157836 */ /* 0x040fe20000000000 */
[----:B--2---:R-:W2:Y:S01]  /*1ad0*/  LDCU UR4, c[0x0][0x3b0] ;  /* 0x00007600ff0477ac */ /* 0x004ea20008000800 */
[----:B------:R-:W-:Y:S01]  /*1ae0*/  ISETP.GE.U32.AND P2, PT, R3, 0x7fffffda, PT ;  /* 0x7fffffda0300780c */ /* 0x000fe20003f46070 */
[----:B------:R-:W-:Y:S01]  /*1af0*/  VIADD R3, R154, 0xfffffff7 ;  /* 0xfffffff79a037836 */ /* 0x000fe20000000000 */
[----:B------:R5:W-:Y:S01]  /*1b00*/  LDGSTS.E [R131+0xc], desc[UR16][R12.64], !P1 ;  /* 0x0000c0000c837fae */ /* 0x000be2000c9a1010 */
[----:B-1----:R-:W-:-:S03]  /*1b10*/  IMAD.WIDE R18, R151, 0x4, R18 ;  /* 0x0000000497127825 */ /* 0x002fc600078e0212 */
[----:B------:R-:W-:Y:S01]  /*1b20*/  ISETP.GE.U32.AND P1, PT, R3, 0x7fffffd8, PT ;  /* 0x7fffffd80300780c */ /* 0x000fe20003f26070 */
[----:B------:R1:W-:Y:S01]  /*1b30*/  LDGSTS.E [R131+0x10], desc[UR16][R10.64], !P4 ;  /* 0x000100000a837fae */ /* 0x0003e2000e1a1010 */
[C---:B------:R-:W-:Y:S01]  /*1b40*/  VIADD R3, R154.reuse, 0xffffffed ;  /* 0xffffffed9a037836 */ /* 0x040fe20000000000 */
[----:B------:R-:W-:Y:S01]  /*1b50*/  ISETP.GE.U32.AND P4, PT, R21, 0x7fffffd7, PT ;  /* 0x7fffffd71500780c */ /* 0x000fe20003f86070 */
[----:B------:R-:W-:Y:S01]  /*1b60*/  VIADD R21, R154, 0xffffffec ;  /* 0xffffffec9a157836 */ /* 0x000fe20000000000 */
[----:B------:R1:W-:Y:S01]  /*1b70*/  LDGSTS.E [R131+0x14], desc[UR16][R8.64], !P3 ;  /* 0x0001400008837fae */ /* 0x0003e2000d9a1010 */
[----:B---3--:R-:W-:-:S03]  /*1b80*/  IMAD.WIDE R16, R151, 0x4, R16 ;  /* 0x0000000497107825 */ /* 0x008fc600078e0210 */
[----:B------:R3:W-:Y:S01]  /*1b90*/  LDGSTS.E [R131+0x18], desc[UR16][R6.64], !P2 ;  /* 0x0001800006837fae */ /* 0x0007e2000d1a1010 */
[----:B------:R-:W-:Y:S01]  /*1ba0*/  ISETP.GE.U32.AND P2, PT, R3, 0x7fffffce, PT ;  /* 0x7fffffce0300780c */ /* 0x000fe20003f46070 */
[C---:B------:R-:W-:Y:S01]  /*1bb0*/  VIADD R3, R154.reuse, 0xffffffee ;  /* 0xffffffee9a037836 */ /* 0x040fe20000000000 */
[----:B------:R-:W-:Y:S01]  /*1bc0*/  ISETP.GE.U32.AND P3, PT, R21, 0x7fffffcd, PT ;  /* 0x7fffffcd1500780c */ /* 0x000fe20003f66070 */
[C---:B------:R-:W-:Y:S01]  /*1bd0*/  VIADD R21, R154.reuse, 0xffffffe8 ;  /* 0xffffffe89a157836 */ /* 0x040fe20000000000 */
[----:B------:R1:W-:Y:S01]  /*1be0*/  LDGSTS.E [R131+0x1c], desc[UR16][R4.64], !P5 ;  /* 0x0001c00004837fae */ /* 0x0003e2000e9a1010 */
[----:B------:R-:W-:Y:S01]  /*1bf0*/  SEL R33, RZ, 0x1fffe, P2 ;  /* 0x0001fffeff217807 */ /* 0x000fe20001000000 */
[----:B----4-:R-:W-:Y:S01]  /*1c00*/  IMAD.WIDE R14, R151, 0x4, R14 ;  /* 0x00000004970e7825 */ /* 0x010fe200078e020e */
[----:B------:R-:W-:Y:S01]  /*1c10*/  ISETP.GE.U32.AND P5, PT, R3, 0x7fffffcf, PT ;  /* 0x7fffffcf0300780c */ /* 0x000fe20003fa6070 */
[----:B------:R4:W-:Y:S01]  /*1c20*/  LDGSTS.E [R131+0x20], desc[UR16][R38.64], !P1 ;  /* 0x0002000026837fae */ /* 0x0009e2000c9a1010 */
[----:B------:R-:W-:Y:S01]  /*1c30*/  SEL R28, RZ, 0x1, P3 ;  /* 0x00000001ff1c7807 */ /* 0x000fe20001800000 */
[C---:B------:R-:W-:Y:S01]  /*1c40*/  VIADD R3, R154.reuse, 0xffffffe9 ;  /* 0xffffffe99a037836 */ /* 0x040fe20000000000 */
[----:B------:R-:W-:Y:S01]  /*1c50*/  ISETP.GE.U32.AND P3, PT, R21, 0x7fffffc9, PT ;  /* 0x7fffffc91500780c */ /* 0x000fe20003f66070 */
[----:B------:R-:W-:Y:S01]  /*1c60*/  VIADD R21, R154, 0xffffffea ;  /* 0xffffffea9a157836 */ /* 0x000fe20000000000 */
[----:B------:R-:W-:Y:S01]  /*1c70*/  SEL R26, RZ, 0x4, P5 ;  /* 0x00000004ff1a7807 */ /* 0x000fe20002800000 */
[----:B------:R-:W-:Y:S01]  /*1c80*/  IMAD.IADD R28, R28, 0x1, R33 ;  /* 0x000000011c1c7824 */ /* 0x000fe200078e0221 */
[----:B------:R-:W-:Y:S01]  /*1c90*/  ISETP.GE.U32.AND P2, PT, R3, 0x7fffffca, PT ;  /* 0x7fffffca0300780c */ /* 0x000fe20003f46070 */
[C---:B------:R-:W-:Y:S01]  /*1ca0*/  VIADD R3, R154.reuse, 0xffffffeb ;  /* 0xffffffeb9a037836 */ /* 0x040fe20000000000 */
[----:B------:R-:W-:Y:S01]  /*1cb0*/  ISETP.GE.U32.AND P5, PT, R21, 0x7fffffcb, PT ;  /* 0x7fffffcb1500780c */ /* 0x000fe20003fa6070 */
[----:B------:R-:W-:Y:S01]  /*1cc0*/  VIADD R21, R154, 0xffffffe5 ;  /* 0xffffffe59a157836 */ /* 0x000fe20000000000 */
[----:B------:R-:W-:Y:S01]  /*1cd0*/  SEL R32, RZ, 0x1, P3 ;  /* 0x00000001ff207807 */ /* 0x000fe20001800000 */
[----:B------:R2:W-:Y:S01]  /*1ce0*/  LDGSTS.E [R131+0x24], desc[UR16][R78.64], !P4 ;  /* 0x000240004e837fae */ /* 0x0005e2000e1a1010 */
[----:B------:R-:W-:Y:S01]  /*1cf0*/  ISETP.GE.U32.AND P3, PT, R3, 0x7fffffcc, PT ;  /* 0x7fffffcc0300780c */ /* 0x000fe20003f66070 */
[----:B-----5:R-:W-:Y:S01]  /*1d00*/  IMAD.WIDE R12, R151, 0x4, R12 ;  /* 0x00000004970c7825 */ /* 0x020fe200078e020c */
[----:B------:R-:W-:-:S02]  /*1d10*/  SEL R3, RZ, 0x4, P5 ;  /* 0x00000004ff037807 */ /* 0x000fc40002800000 */
[----:B------:R-:W-:Y:S01]  /*1d20*/  ISETP.GE.U32.AND P5, PT, R21, 0x7fffffc6, PT ;  /* 0x7fffffc61500780c */ /* 0x000fe20003fa6070 */
[----:B------:R-:W-:Y:S01]  /*1d30*/  VIADD R21, R154, 0xffffffe1 ;  /* 0xffffffe19a157836 */ /* 0x000fe20000000000 */
[----:B------:R-:W-:Y:S01]  /*1d40*/  SEL R35, RZ, 0x1fffe, P2 ;  /* 0x0001fffeff237807 */ /* 0x000fe20001000000 */
[C---:B-1----:R-:W-:Y:S01]  /*1d50*/  IMAD.WIDE R10, R151.reuse, 0x4, R10 ;  /* 0x00000004970a7825 */ /* 0x042fe200078e020a */
[----:B------:R-:W-:Y:S02]  /*1d60*/  ISETP.GE.U32.AND P2, PT, R30, 0x7fffffc5, PT ;  /* 0x7fffffc51e00780c */ /* 0x000fe40003f46070 */
[----:B------:R-:W-:Y:S01]  /*1d70*/  SEL R30, RZ, 0x7fff8, P3 ;  /* 0x0007fff8ff1e7807 */ /* 0x000fe20001800000 */
[----:B------:R-:W-:Y:S01]  /*1d80*/  IMAD.IADD R32, R32, 0x1, R35 ;  /* 0x0000000120207824 */ /* 0x000fe200078e0223 */
[----:B------:R-:W-:Y:S01]  /*1d90*/  ISETP.GE.U32.AND P3, PT, R36, 0x7fffffc7, PT ;  /* 0x7fffffc72400780c */ /* 0x000fe20003f66070 */
[----:B------:R-:W-:Y:S01]  /*1da0*/  IMAD.WIDE R8, R151, 0x4, R8 ;  /* 0x0000000497087825 */ /* 0x000fe200078e0208 */
[----:B------:R-:W-:-:S02]  /*1db0*/  SEL R59, RZ, 0x1fffe, P5 ;  /* 0x0001fffeff3b7807 */ /* 0x000fc40002800000 */
[----:B------:R-:W-:Y:S01]  /*1dc0*/  SEL R36, RZ, 0x1, P2 ;  /* 0x00000001ff247807 */ /* 0x000fe20001000000 */
[----:B---3--:R-:W-:Y:S01]  /*1dd0*/  IMAD.WIDE R6, R151, 0x4, R6 ;  /* 0x0000000497067825 */ /* 0x008fe200078e0206 */
[----:B------:R-:W-:Y:S02]  /*1de0*/  ISETP.GE.U32.AND P5, PT, R21, 0x7fffffc2, PT ;  /* 0x7fffffc21500780c */ /* 0x000fe40003fa6070 */
[----:B------:R-:W-:Y:S01]  /*1df0*/  ISETP.GE.U32.AND P2, PT, R34, 0x7fffffc8, PT ;  /* 0x7fffffc82200780c */ /* 0x000fe20003f46070 */
[----:B------:R-:W-:Y:S01]  /*1e00*/  VIADD R21, R154, 0xffffffe0 ;  /* 0xffffffe09a157836 */ /* 0x000fe20000000000 */
[----:B------:R-:W-:Y:S01]  /*1e10*/  SEL R34, RZ, 0x4, P3 ;  /* 0x00000004ff227807 */ /* 0x000fe20001800000 */
[----:B------:R-:W-:Y:S01]  /*1e20*/  IMAD.IADD R36, R36, 0x1, R59 ;  /* 0x0000000124247824 */ /* 0x000fe200078e023b */
[----:B------:R-:W-:Y:S01]  /*1e30*/  ISETP.GE.U32.AND P3, PT, R37, 0x7fffffc3, PT ;  /* 0x7fffffc32500780c */ /* 0x000fe20003f66070 */
[----:B------:R-:W-:Y:S01]  /*1e40*/  IMAD.WIDE R4, R151, 0x4, R4 ;  /* 0x0000000497047825 */ /* 0x000fe200078e0204 */
[----:B------:R-:W-:-:S02]  /*1e50*/  SEL R37, RZ, 0x7fff8, P2 ;  /* 0x0007fff8ff257807 */ /* 0x000fc40001000000 */
[----:B------:R-:W-:Y:S01]  /*1e60*/  ISETP.GE.U32.AND P2, PT, R21, 0x7fffffc1, PT ;  /* 0x7fffffc11500780c */ /* 0x000fe20003f46070 */
[C---:B----4-:R-:W-:Y:S01]  /*1e70*/  IMAD.WIDE R38, R151.reuse, 0x4, R38 ;  /* 0x0000000497267825 */ /* 0x050fe200078e0226 */
[----:B------:R-:W-:Y:S02]  /*1e80*/  SEL R61, RZ, 0x1fffe, P5 ;  /* 0x0001fffeff3d7807 */ /* 0x000fe40002800000 */
[----:B------:R-:W-:Y:S01]  /*1e90*/  ISETP.GE.U32.AND P5, PT, R58, 0x7fffffd6, PT ;  /* 0x7fffffd63a00780c */ /* 0x000fe20003fa6070 */
[----:B--2---:R-:W-:Y:S01]  /*1ea0*/  IMAD.WIDE R78, R151, 0x4, R78 ;  /* 0x00000004974e7825 */ /* 0x004fe200078e024e */
[----:B------:R-:W-:Y:S02]  /*1eb0*/  SEL R58, RZ, 0x4, P3 ;  /* 0x00000004ff3a7807 */ /* 0x000fe40001800000 */
[----:B------:R-:W-:Y:S02]  /*1ec0*/  ISETP.GE.U32.AND P3, PT, R60, 0x7fffffc4, PT ;  /* 0x7fffffc43c00780c */ /* 0x000fe40003f66070 */
[----:B------:R-:W-:-:S02]  /*1ed0*/  SEL R60, RZ, 0x1, P2 ;  /* 0x00000001ff3c7807 */ /* 0x000fc40001000000 */
[----:B------:R-:W-:Y:S02]  /*1ee0*/  LOP3.LUT R32, R32, 0x3, RZ, 0xc0, !PT ;  /* 0x0000000320207812 */ /* 0x000fe400078ec0ff */
[----:B------:R-:W-:Y:S01]  /*1ef0*/  SEL R35, RZ, 0x7fff8, P3 ;  /* 0x0007fff8ff237807 */ /* 0x000fe20001800000 */
[----:B------:R-:W-:Y:S01]  /*1f00*/  IMAD.IADD R60, R60, 0x1, R61 ;  /* 0x000000013c3c7824 */ /* 0x000fe200078e023d */
[----:B------:R-:W-:Y:S01]  /*1f10*/  IADD3 R30, PT, PT, R32, R30, R3 ;  /* 0x0000001e201e7210 */ /* 0x000fe20007ffe003 */
[----:B------:R-:W-:Y:S01]  /*1f20*/  VIADD R32, R154, 0xfffffff4 ;  /* 0xfffffff49a207836 */ /* 0x000fe20000000000 */
[----:B------:R-:W-:Y:S01]  /*1f30*/  ISETP.GE.U32.AND P3, PT, R64, 0x7fffffd0, PT ;  /* 0x7fffffd04000780c */ /* 0x000fe20003f66070 */
[----:B------:R1:W-:Y:S01]  /*1f40*/  LDGSTS.E [R131+0x28], desc[UR16][R80.64], !P5 ;  /* 0x0002800050837fae */ /* 0x0003e2000e9a1010 */
[----:B------:R-:W-:Y:S01]  /*1f50*/  LOP3.LUT R60, R60, 0x3, RZ, 0xc0, !PT ;  /* 0x000000033c3c7812 */ /* 0x000fe200078ec0ff */
[----:B------:R-:W-:Y:S01]  /*1f60*/  IMAD.SHL.U32 R30, R30, 0x100, RZ ;  /* 0x000001001e1e7824 */ /* 0x000fe200078e00ff */
[----:B------:R-:W-:-:S02]  /*1f70*/  LOP3.LUT R36, R36, 0x3, RZ, 0xc0, !PT ;  /* 0x0000000324247812 */ /* 0x000fc400078ec0ff */
[----:B------:R-:W-:Y:S02]  /*1f80*/  IADD3 R35, PT, PT, R60, R35, R58 ;  /* 0x000000233c237210 */ /* 0x000fe40007ffe03a */
[----:B------:R-:W-:Y:S02]  /*1f90*/  SEL R3, RZ, 0x7fff8, P3 ;  /* 0x0007fff8ff037807 */ /* 0x000fe40001800000 */
[----:B------:R-:W-:Y:S02]  /*1fa0*/  LOP3.LUT R28, R28, 0x3, RZ, 0xc0, !PT ;  /* 0x000000031c1c7812 */ /* 0x000fe400078ec0ff */
[----:B------:R-:W-:Y:S01]  /*1fb0*/  IADD3 R34, PT, PT, R36, R37, R34 ;  /* 0x0000002524227210 */ /* 0x000fe20007ffe022 */
[----:B-1----:R-:W-:Y:S01]  /*1fc0*/  IMAD.WIDE R80, R151, 0x4, R80 ;  /* 0x0000000497507825 */ /* 0x002fe200078e0250 */
[----:B------:R-:W-:Y:S02]  /*1fd0*/  LOP3.LUT R35, R35, 0xf, RZ, 0xc0, !PT ;  /* 0x0000000f23237812 */ /* 0x000fe400078ec0ff */
[----:B------:R-:W-:Y:S01]  /*1fe0*/  IADD3 R3, PT, PT, R28, R3, R26 ;  /* 0x000000031c037210 */ /* 0x000fe20007ffe01a */
[----:B------:R-:W-:Y:S01]  /*1ff0*/  VIADD R28, R154, 0xfffffff3 ;  /* 0xfffffff39a1c7836 */ /* 0x000fe20000000000 */
[----:B------:R-:W-:Y:S01]  /*2000*/  LOP3.LUT R26, R30, 0xf00, RZ, 0xe2, !PT ;  /* 0x00000f001e1a7812 */ /* 0x000fe200078ee2ff */
[----:B------:R-:W-:Y:S01]  /*2010*/  IMAD R34, R34, 0x10, R35 ;  /* 0x0000001022227824 */ /* 0x000fe200078e0223 */
[----:B------:R-:W-:-:S02]  /*2020*/  ISETP.GE.U32.AND P3, PT, R32, 0x7fffffd5, PT ;  /* 0x7fffffd52000780c */ /* 0x000fc40003f66070 */
[----:B------:R-:W-:Y:S01]  /*2030*/  ISETP.GE.U32.AND P1, PT, R28, 0x7fffffd4, PT ;  /* 0x7fffffd41c00780c */ /* 0x000fe20003f26070 */
[----:B------:R-:W-:Y:S01]  /*2040*/  IMAD R26, R3, 0x1000, R26 ;  /* 0x00001000031a7824 */ /* 0x000fe200078e021a */
[----:B------:R-:W-:Y:S01]  /*2050*/  LOP3.LUT R33, R34, 0xff, RZ, 0xc0, !PT ;  /* 0x000000ff22217812 */ /* 0x000fe200078ec0ff */
[----:B------:R-:W-:Y:S01]  /*2060*/  VIADD R3, R154, 0xfffffff2 ;  /* 0xfffffff29a037836 */ /* 0x000fe20000000000 */
[C---:B------:R-:W-:Y:S02]  /*2070*/  LOP3.LUT R34, R25.reuse, 0xc, RZ, 0xfc, !PT ;  /* 0x0000000c19227812 */ /* 0x040fe400078efcff */
[----:B------:R-:W-:Y:S01]  /*2080*/  LOP3.LUT R32, R25, 0x8, RZ, 0xfc, !PT ;  /* 0x0000000819207812 */ /* 0x000fe200078efcff */
[----:B------:R-:W-:Y:S01]  /*2090*/  IMAD.IADD R33, R26, 0x1, R33 ;  /* 0x000000011a217824 */ /* 0x000fe200078e0221 */
[----:B------:R-:W-:Y:S01]  /*20a0*/  ISETP.GE.U32.AND P4, PT, R3, 0x7fffffd3, PT ;  /* 0x7fffffd30300780c */ /* 0x000fe20003f86070 */
[C---:B------:R-:W-:Y:S01]  /*20b0*/  VIADD R3, R154.reuse, 0xfffffff1 ;  /* 0xfffffff19a037836 */ /* 0x040fe20000000000 */
[----:B------:R-:W-:Y:S01]  /*20c0*/  IABS R35, R34 ;  /* 0x0000002200237213 */ /* 0x000fe20000000000 */
[----:B------:R-:W-:Y:S01]  /*20d0*/  VIADD R26, R154, 0xfffffff0 ;  /* 0xfffffff09a1a7836 */ /* 0x000fe20000000000 */
[----:B------:R1:W-:Y:S01]  /*20e0*/  LDGSTS.E [R131+0x2c], desc[UR16][R82.64], !P3 ;  /* 0x0002c00052837fae */ /* 0x0003e2000d9a1010 */
[----:B------:R-:W-:-:S02]  /*20f0*/  LOP3.LUT R36, R25, 0x10, RZ, 0xfc, !PT ;  /* 0x0000001019247812 */ /* 0x000fc400078efcff */
[----:B------:R-:W-:Y:S01]  /*2100*/  ISETP.GE.U32.AND P5, PT, R3, 0x7fffffd2, PT ;  /* 0x7fffffd20300780c */ /* 0x000fe20003fa6070 */
[----:B------:R2:W-:Y:S01]  /*2110*/  LDGSTS.E [R131+0x30], desc[UR16][R84.64], !P1 ;  /* 0x0003000054837fae */ /* 0x0005e2000c9a1010 */
[----:B------:R-:W-:Y:S02]  /*2120*/  LOP3.LUT R3, R33, 0xffff, RZ, 0xc0, !PT ;  /* 0x0000ffff21037812 */ /* 0x000fe400078ec0ff */
[----:B------:R-:W-:Y:S02]  /*2130*/  ISETP.GE.U32.AND P3, PT, R26, 0x7fffffd1, PT ;  /* 0x7fffffd11a00780c */ /* 0x000fe40003f66070 */
[--C-:B------:R-:W-:Y:S01]  /*2140*/  SHF.R.U32.HI R26, RZ, 0xb, R3.reuse ;  /* 0x0000000bff1a7819 */ /* 0x100fe20000011603 */
[----:B------:R3:W-:Y:S01]  /*2150*/  LDGSTS.E [R131+0x34], desc[UR16][R86.64], !P4 ;  /* 0x0003400056837fae */ /* 0x0007e2000e1a1010 */
[----:B------:R-:W-:Y:S01]  /*2160*/  SHF.R.U32.HI R28, RZ, 0xf, R3 ;  /* 0x0000000fff1c7819 */ /* 0x000fe20000011603 */
[----:B-1----:R-:W-:Y:S01]  /*2170*/  IMAD.WIDE R82, R151, 0x4, R82 ;  /* 0x0000000497527825 */ /* 0x002fe200078e0252 */
[----:B------:R-:W-:-:S02]  /*2180*/  LOP3.LUT P1, RZ, R26, 0x1, RZ, 0xc0, !PT ;  /* 0x000000011aff7812 */ /* 0x000fc4000782c0ff */
[----:B------:R-:W-:Y:S01]  /*2190*/  LOP3.LUT P4, RZ, R28, 0x1, RZ, 0xc0, !PT ;  /* 0x000000011cff7812 */ /* 0x000fe2000788c0ff */
[----:B------:R1:W-:Y:S01]  /*21a0*/  LDGSTS.E [R131+0x38], desc[UR16][R88.64], !P5 ;  /* 0x0003800058837fae */ /* 0x0003e2000e9a1010 */
[--C-:B------:R-:W-:Y:S01]  /*21b0*/  SHF.R.U32.HI R26, RZ, 0xe, R3.reuse ;  /* 0x0000000eff1a7819 */ /* 0x100fe20000011603 */
[----:B------:R-:W-:Y:S01]  /*21c0*/  IMAD.HI.U32 R28, R24, R35, RZ ;  /* 0x00000023181c7227 */ /* 0x000fe200078e00ff */
[--C-:B------:R-:W-:Y:S01]  /*21d0*/  SHF.R.U32.HI R30, RZ, 0xa, R3.reuse ;  /* 0x0000000aff1e7819 */ /* 0x100fe20000011603 */
[----:B------:R4:W-:Y:S01]  /*21e0*/  LDGSTS.E [R131+0x3c], desc[UR16][R90.64], !P3 ;  /* 0x0003c0005a837fae */ /* 0x0009e2000d9a1010 */
[----:B------:R-:W-:Y:S01]  /*21f0*/  LOP3.LUT P5, RZ, R26, 0x1, RZ, 0xc0, !PT ;  /* 0x000000011aff7812 */ /* 0x000fe200078ac0ff */
[----:B------:R-:W-:Y:S01]  /*2200*/  IMAD.MOV R28, RZ, RZ, -R28 ;  /* 0x000000ffff1c7224 */ /* 0x000fe200078e0a1c */
[----:B------:R-:W-:Y:S01]  /*2210*/  SHF.R.U32.HI R26, RZ, 0xd, R3 ;  /* 0x0000000dff1a7819 */ /* 0x000fe20000011603 */
[----:B--2---:R-:W-:Y:S01]  /*2220*/  IMAD.WIDE R84, R151, 0x4, R84 ;  /* 0x0000000497547825 */ /* 0x004fe200078e0254 */
[----:B------:R-:W-:-:S02]  /*2230*/  IABS R33, R32 ;  /* 0x0000002000217213 */ /* 0x000fc40000000000 */
[----:B------:R-:W-:Y:S01]  /*2240*/  LOP3.LUT P3, RZ, R26, 0x1, RZ, 0xc0, !PT ;  /* 0x000000011aff7812 */ /* 0x000fe2000786c0ff */
[----:B------:R2:W-:Y:S01]  /*2250*/  LDGSTS.E [R131+0x40], desc[UR16][R92.64], P4 ;  /* 0x000400005c837fae */ /* 0x0005e2000a1a1010 */
[----:B------:R-:W-:Y:S01]  /*2260*/  SHF.R.U32.HI R26, RZ, 0xc, R3 ;  /* 0x0000000cff1a7819 */ /* 0x000fe20000011603 */
[----:B------:R-:W-:Y:S01]  /*2270*/  IMAD R35, R20, R28, R35 ;  /* 0x0000001c14237224 */ /* 0x000fe200078e0223 */
[----:B------:R-:W-:Y:S01]  /*2280*/  SHF.R.U32.HI R28, RZ, 0x9, R3 ;  /* 0x00000009ff1c7819 */ /* 0x000fe20000011603 */
[----:B---3--:R-:W-:Y:S01]  /*2290*/  IMAD.WIDE R86, R151, 0x4, R86 ;  /* 0x0000000497567825 */ /* 0x008fe200078e0256 */
[----:B------:R-:W-:Y:S01]  /*22a0*/  LOP3.LUT P4, RZ, R26, 0x1, RZ, 0xc0, !PT ;  /* 0x000000011aff7812 */ /* 0x000fe2000788c0ff */
[----:B------:R3:W-:Y:S01]  /*22b0*/  LDGSTS.E [R131+0x44], desc[UR16][R94.64], P5 ;  /* 0x000440005e837fae */ /* 0x0007e2000a9a1010 */
[----:B------:R-:W-:Y:S01]  /*22c0*/  ISETP.GT.U32.AND P5, PT, R20, R29, PT ;  /* 0x0000001d1400720c */ /* 0x000fe20003fa4070 */
[----:B------:R-:W-:Y:S01]  /*22d0*/  IMAD.HI.U32 R26, R24, R33, RZ ;  /* 0x00000021181a7227 */ /* 0x000fe200078e00ff */
[----:B------:R-:W-:-:S02]  /*22e0*/  IABS R37, R36 ;  /* 0x0000002400257213 */ /* 0x000fc40000000000 */
[----:B------:R-:W-:Y:S01]  /*22f0*/  LOP3.LUT R58, R25, 0x1c, RZ, 0xfc, !PT ;  /* 0x0000001c193a7812 */ /* 0x000fe200078efcff */
[----:B------:R5:W-:Y:S01]  /*2300*/  LDGSTS.E [R131+0x48], desc[UR16][R96.64], P3 ;  /* 0x0004800060837fae */ /* 0x000be200099a1010 */
[----:B------:R-:W-:Y:S01]  /*2310*/  ISETP.GT.U32.AND P3, PT, R20, R27, PT ;  /* 0x0000001b1400720c */ /* 0x000fe20003f64070 */
[----:B------:R-:W-:Y:S01]  /*2320*/  IMAD.MOV R26, RZ, RZ, -R26 ;  /* 0x000000ffff1a7224 */ /* 0x000fe200078e0a1a */
[----:B------:R-:W-:Y:S01]  /*2330*/  IABS R65, R58 ;  /* 0x0000003a00417213 */ /* 0x000fe20000000000 */
[----:B-1----:R-:W-:Y:S02]  /*2340*/  IMAD.WIDE R88, R151, 0x4, R88 ;  /* 0x0000000497587825 */ /* 0x002fe400078e0258 */
[----:B------:R1:W-:Y:S01]  /*2350*/  LDGSTS.E [R131+0x4c], desc[UR16][R98.64], P4 ;  /* 0x0004c00062837fae */ /* 0x0003e2000a1a1010 */
[----:B------:R-:W-:Y:S01]  /*2360*/  LOP3.LUT P4, RZ, R30, 0x1, RZ, 0xc0, !PT ;  /* 0x000000011eff7812 */ /* 0x000fe2000788c0ff */
[--C-:B------:R-:W-:Y:S01]  /*2370*/  @!P5 IMAD.IADD R29, R29, 0x1, -R20.reuse ;  /* 0x000000011d1dd824 */ /* 0x100fe200078e0a14 */
[----:B------:R-:W-:Y:S01]  /*2380*/  LOP3.LUT R30, R25, 0x18, RZ, 0xfc, !PT ;  /* 0x00000018191e7812 */ /* 0x000fe200078efcff */
[----:B------:R1:W-:Y:S01]  /*2390*/  LDGSTS.E [R131+0x50], desc[UR16][R100.64], P1 ;  /* 0x0005000064837fae */ /* 0x0003e200089a1010 */
[----:B------:R-:W-:Y:S01]  /*23a0*/  LOP3.LUT P1, RZ, R28, 0x1, RZ, 0xc0, !PT ;  /* 0x000000011cff7812 */ /* 0x000fe2000782c0ff */
[C---:B------:R-:W-:Y:S01]  /*23b0*/  IMAD R33, R20.reuse, R26, R33 ;  /* 0x0000001a14217224 */ /* 0x040fe200078e0221 */
[----:B------:R-:W-:Y:S01]  /*23c0*/  ISETP.GT.U32.AND P5, PT, R20, R29, PT ;  /* 0x0000001d1400720c */ /* 0x000fe20003fa4070 */
[----:B------:R-:W-:Y:S01]  /*23d0*/  @!P3 IMAD.IADD R27, R27, 0x1, -R20 ;  /* 0x000000011b1bb824 */ /* 0x000fe200078e0a14 */
[C---:B------:R-:W-:Y:S01]  /*23e0*/  ISETP.GE.AND P3, PT, R25.reuse, RZ, PT ;  /* 0x000000ff1900720c */ /* 0x040fe20003f66270 */
[----:B------:R-:W-:Y:S01]  /*23f0*/  IMAD.HI.U32 R26, R24, R37, RZ ;  /* 0x00000025181a7227 */ /* 0x000fe200078e00ff */
[----:B------:R-:W-:-:S02]  /*2400*/  LOP3.LUT R28, R25, 0x14, RZ, 0xfc, !PT ;  /* 0x00000014191c7812 */ /* 0x000fc400078efcff */
[----:B------:R-:W-:Y:S01]  /*2410*/  IABS R61, R30 ;  /* 0x0000001e003d7213 */ /* 0x000fe20000000000 */
[----:B------:R1:W-:Y:S01]  /*2420*/  LDGSTS.E [R131+0x54], desc[UR16][R102.64], P4 ;  /* 0x0005400066837fae */ /* 0x0003e2000a1a1010 */
[C---:B------:R-:W-:Y:S01]  /*2430*/  ISETP.GT.U32.AND P4, PT, R20.reuse, R27, PT ;  /* 0x0000001b1400720c */ /* 0x040fe20003f84070 */
[----:B------:R-:W-:Y:S01]  /*2440*/  IMAD.MOV R26, RZ, RZ, -R26 ;  /* 0x000000ffff1a7224 */ /* 0x000fe200078e0a1a */
[----:B------:R-:W-:Y:S01]  /*2450*/  IABS R59, R28 ;  /* 0x0000001c003b7213 */ /* 0x000fe20000000000 */
[----:B------:R1:W-:Y:S01]  /*2460*/  LDGSTS.E [R131+0x58], desc[UR16][R104.64], P1 ;  /* 0x0005800068837fae */ /* 0x0003e200089a1010 */
[C---:B------:R-:W-:Y:S01]  /*2470*/  ISETP.GT.U32.AND P1, PT, R20.reuse, R35, PT ;  /* 0x000000231400720c */ /* 0x040fe20003f24070 */
[C---:B------:R-:W-:Y:S01]  /*2480*/  IMAD R37, R20.reuse, R26, R37 ;  /* 0x0000001a14257224 */ /* 0x040fe200078e0225 */
[----:B------:R-:W-:Y:S01]  /*2490*/  SHF.R.U32.HI R26, RZ, 0x8, R3 ;  /* 0x00000008ff1a7819 */ /* 0x000fe20000011603 */
[----:B------:R-:W-:Y:S01]  /*24a0*/  @!P5 IMAD.IADD R29, R29, 0x1, -R20 ;  /* 0x000000011d1dd824 */ /* 0x000fe200078e0a14 */
[----:B------:R-:W-:Y:S01]  /*24b0*/  ISETP.GT.U32.AND P5, PT, R20, R33, PT ;  /* 0x000000211400720c */ /* 0x000fe20003fa4070 */
[----:B------:R-:W-:-:S04]  /*24c0*/  IMAD.HI.U32 R25, R24, R59, RZ ;  /* 0x0000003b18197227 */ /* 0x000fc800078e00ff */
[----:B------:R-:W-:Y:S01]  /*24d0*/  @!P3 IMAD.MOV R29, RZ, RZ, -R29 ;  /* 0x000000ffff1db224 */ /* 0x000fe200078e0a1d */
[----:B------:R-:W-:Y:S01]  /*24e0*/  ISETP.GT.U32.AND P3, PT, R20, R37, PT ;  /* 0x000000251400720c */ /* 0x000fe20003f64070 */
[--C-:B------:R-:W-:Y:S01]  /*24f0*/  @!P4 IMAD.IADD R27, R27, 0x1, -R20.reuse ;  /* 0x000000011b1bc824 */ /* 0x100fe200078e0a14 */
[----:B------:R-:W-:Y:S01]  /*2500*/  LOP3.LUT P4, RZ, R26, 0x1, RZ, 0xc0, !PT ;  /* 0x000000011aff7812 */ /* 0x000fe2000788c0ff */
[--C-:B------:R-:W-:Y:S02]  /*2510*/  @!P1 IMAD.IADD R35, R35, 0x1, -R20.reuse ;  /* 0x0000000123239824 */ /* 0x100fe400078e0a14 */
[----:B------:R-:W-:Y:S02]  /*2520*/  IMAD.MOV R25, RZ, RZ, -R25 ;  /* 0x000000ffff197224 */ /* 0x000fe400078e0a19 */
[----:B------:R-:W-:Y:S01]  /*2530*/  @!P5 IMAD.IADD R33, R33, 0x1, -R20 ;  /* 0x000000012121d824 */ /* 0x000fe200078e0a14 */
[----:B------:R-:W-:Y:S01]  /*2540*/  ISETP.GE.AND P5, PT, R40, RZ, PT ;  /* 0x000000ff2800720c */ /* 0x000fe20003fa6270 */
[----:B------:R-:W-:-:S03]  /*2550*/  IMAD.HI.U32 R26, R24, R61, RZ ;  /* 0x0000003d181a7227 */ /* 0x000fc600078e00ff */
[C---:B------:R-:W-:Y:S01]  /*2560*/  ISETP.GT.U32.AND P1, PT, R20.reuse, R33, PT ;  /* 0x000000211400720c */ /* 0x040fe20003f24070 */
[----:B------:R-:W-:Y:S02]  /*2570*/  @!P3 IMAD.IADD R37, R37, 0x1, -R20 ;  /* 0x000000012525b824 */ /* 0x000fe400078e0a14 */
[----:B------:R1:W-:Y:S01]  /*2580*/  LDGSTS.E [R131+0x5c], desc[UR16][R106.64], P4 ;  /* 0x0005c0006a837fae */ /* 0x0003e2000a1a1010 */
[C---:B------:R-:W-:Y:S01]  /*2590*/  ISETP.GT.U32.AND P4, PT, R20.reuse, R35, PT ;  /* 0x000000231400720c */ /* 0x040fe20003f84070 */
[C---:B------:R-:W-:Y:S01]  /*25a0*/  IMAD R25, R20.reuse, R25, R59 ;  /* 0x0000001914197224 */ /* 0x040fe200078e023b */
[----:B------:R-:W-:Y:S01]  /*25b0*/  ISETP.GT.U32.AND P3, PT, R20, R37, PT ;  /* 0x000000251400720c */ /* 0x000fe20003f64070 */
[----:B------:R-:W-:-:S04]  /*25c0*/  IMAD.HI.U32 R24, R24, R65, RZ ;  /* 0x0000004118187227 */ /* 0x000fc800078e00ff */
[----:B------:R-:W-:Y:S01]  /*25d0*/  @!P5 IMAD.MOV R27, RZ, RZ, -R27 ;  /* 0x000000ffff1bd224 */ /* 0x000fe200078e0a1b */
[----:B------:R-:W-:Y:S01]  /*25e0*/  ISETP.GE.AND P5, PT, R32, RZ, PT ;  /* 0x000000ff2000720c */ /* 0x000fe20003fa6270 */
[----:B------:R-:W-:Y:S02]  /*25f0*/  IMAD.MOV R26, RZ, RZ, -R26 ;  /* 0x000000ffff1a7224 */ /* 0x000fe400078e0a1a */
[--C-:B------:R-:W-:Y:S01]  /*2600*/  @!P1 IMAD.IADD R33, R33, 0x1, -R20.reuse ;  /* 0x0000000121219824 */ /* 0x100fe200078e0a14 */
[----:B------:R-:W-:Y:S01]  /*2610*/  ISETP.GE.AND P1, PT, R34, RZ, PT ;  /* 0x000000ff2200720c */ /* 0x000fe20003f26270 */
[--C-:B------:R-:W-:Y:S01]  /*2620*/  @!P4 IMAD.IADD R35, R35, 0x1, -R20.reuse ;  /* 0x000000012323c824 */ /* 0x100fe200078e0a14 */
[----:B------:R-:W-:Y:S01]  /*2630*/  ISETP.GE.AND P4, PT, R36, RZ, PT ;  /* 0x000000ff2400720c */ /* 0x000fe20003f86270 */
[----:B------:R-:W-:Y:S01]  /*2640*/  @!P3 IMAD.IADD R37, R37, 0x1, -R20 ;  /* 0x000000012525b824 */ /* 0x000fe200078e0a14 */
[----:B------:R-:W-:Y:S01]  /*2650*/  ISETP.GT.U32.AND P3, PT, R20, R25, PT ;  /* 0x000000191400720c */ /* 0x000fe20003f64070 */
[----:B------:R-:W-:-:S02]  /*2660*/  IMAD.MOV R24, RZ, RZ, -R24 ;  /* 0x000000ffff187224 */ /* 0x000fc400078e0a18 */
[C---:B------:R-:W-:Y:S02]  /*2670*/  IMAD R59, R20.reuse, R26, R61 ;  /* 0x0000001a143b7224 */ /* 0x040fe400078e023d */
[C---:B------:R-:W-:Y:S01]  /*2680*/  IMAD R61, R20.reuse, R24, R65 ;  /* 0x00000018143d7224 */ /* 0x040fe200078e0241 */
[----:B------:R-:W-:Y:S01]  /*2690*/  SHF.R.U32.HI R24, RZ, 0x7, R3 ;  /* 0x00000007ff187819 */ /* 0x000fe20000011603 */
[----:B------:R-:W-:Y:S01]  /*26a0*/  @!P5 IMAD.MOV R33, RZ, RZ, -R33 ;  /* 0x000000ffff21d224 */ /* 0x000fe200078e0a21 */
[C---:B------:R-:W-:Y:S01]  /*26b0*/  ISETP.GT.U32.AND P5, PT, R20.reuse, R59, PT ;  /* 0x0000003b1400720c */ /* 0x040fe20003fa4070 */
[----:B------:R-:W-:Y:S01]  /*26c0*/  @!P1 IMAD.MOV R35, RZ, RZ, -R35 ;  /* 0x000000ffff239224 */ /* 0x000fe200078e0a23 */
[----:B------:R-:W-:Y:S01]  /*26d0*/  ISETP.GT.U32.AND P1, PT, R20, R61, PT ;  /* 0x0000003d1400720c */ /* 0x000fe20003f24070 */
[----:B------:R-:W-:Y:S01]  /*26e0*/  @!P4 IMAD.MOV R37, RZ, RZ, -R37 ;  /* 0x000000ffff25c224 */ /* 0x000fe200078e0a25 */
[----:B------:R-:W-:Y:S01]  /*26f0*/  LOP3.LUT P4, RZ, R24, 0x1, RZ, 0xc0, !PT ;  /* 0x0000000118ff7812 */ /* 0x000fe2000788c0ff */
[----:B------:R-:W-:Y:S01]  /*2700*/  @!P3 IMAD.IADD R25, R25, 0x1, -R20 ;  /* 0x000000011919b824 */ /* 0x000fe200078e0a14 */
[----:B------:R-:W-:Y:S01]  /*2710*/  SHF.R.U32.HI R24, RZ, 0x6, R3 ;  /* 0x00000006ff187819 */ /* 0x000fe20000011603 */
[----:B------:R-:W-:-:S02]  /*2720*/  VIADD R65, R154, 0xffffffdb ;  /* 0xffffffdb9a417836 */ /* 0x000fc40000000000 */
[----:B----4-:R-:W-:Y:S01]  /*2730*/  IMAD.WIDE R90, R151, 0x4, R90 ;  /* 0x00000004975a7825 */ /* 0x010fe200078e025a */
[----:B------:R-:W-:-:S03]  /*2740*/  ISETP.GT.U32.AND P3, PT, R20, R25, PT ;  /* 0x000000191400720c */ /* 0x000fc60003f64070 */
[--C-:B------:R-:W-:Y:S01]  /*2750*/  @!P5 IMAD.IADD R59, R59, 0x1, -R20.reuse ;  /* 0x000000013b3bd824 */ /* 0x100fe200078e0a14 */
[----:B------:R-:W-:Y:S01]  /*2760*/  ISETP.GE.AND P5, PT, R28, RZ, PT ;  /* 0x000000ff1c00720c */ /* 0x000fe20003fa6270 */
[----:B------:R-:W-:Y:S02]  /*2770*/  @!P1 IMAD.IADD R61, R61, 0x1, -R20 ;  /* 0x000000013d3d9824 */ /* 0x000fe400078e0a14 */
[----:B------:R4:W-:Y:S01]  /*2780*/  LDGSTS.E [R131+0x60], desc[UR16][R108.64], P4 ;  /* 0x000600006c837fae */ /* 0x0009e2000a1a1010 */
[C---:B------:R-:W-:Y:S01]  /*2790*/  ISETP.GT.U32.AND P4, PT, R20.reuse, R59, PT ;  /* 0x0000003b1400720c */ /* 0x040fe20003f84070 */
[----:B--2---:R-:W-:Y:S01]  /*27a0*/  IMAD.WIDE R92, R151, 0x4, R92 ;  /* 0x00000004975c7825 */ /* 0x004fe200078e025c */
[----:B------:R-:W-:-:S03]  /*27b0*/  ISETP.GT.U32.AND P1, PT, R20, R61, PT ;  /* 0x0000003d1400720c */ /* 0x000fc60003f24070 */
[----:B------:R-:W-:Y:S01]  /*27c0*/  @!P3 IMAD.IADD R25, R25, 0x1, -R20 ;  /* 0x000000011919b824 */ /* 0x000fe200078e0a14 */
[----:B------:R-:W-:Y:S01]  /*27d0*/  LOP3.LUT P3, RZ, R24, 0x1, RZ, 0xc0, !PT ;  /* 0x0000000118ff7812 */ /* 0x000fe2000786c0ff */
[----:B---3--:R-:W-:Y:S01]  /*27e0*/  IMAD.WIDE R94, R151, 0x4, R94 ;  /* 0x00000004975e7825 */ /* 0x008fe200078e025e */
[----:B------:R-:W-:-:S03]  /*27f0*/  SHF.R.U32.HI R24, RZ, 0x3, R3 ;  /* 0x00000003ff187819 */ /* 0x000fc60000011603 */
[----:B------:R-:W-:Y:S01]  /*2800*/  @!P5 IMAD.MOV R25, RZ, RZ, -R25 ;  /* 0x000000ffff19d224 */ /* 0x000fe200078e0a19 */
[----:B------:R-:W-:Y:S01]  /*2810*/  ISETP.GE.AND P5, PT, R30, RZ, PT ;  /* 0x000000ff1e00720c */ /* 0x000fe20003fa6270 */
[--C-:B------:R-:W-:Y:S01]  /*2820*/  @!P4 IMAD.IADD R59, R59, 0x1, -R20.reuse ;  /* 0x000000013b3bc824 */ /* 0x100fe200078e0a14 */
[----:B------:R-:W-:Y:S01]  /*2830*/  ISETP.GE.AND P4, PT, R58, RZ, PT ;  /* 0x000000ff3a00720c */ /* 0x000fe20003f86270 */
[----:B------:R-:W-:Y:S01]  /*2840*/  @!P1 IMAD.IADD R61, R61, 0x1, -R20 ;  /* 0x000000013d3d9824 */ /* 0x000fe200078e0a14 */
[----:B------:R-:W-:Y:S01]  /*2850*/  SHF.R.U32.HI R20, RZ, 0x4, R3 ;  /* 0x00000004ff147819 */ /* 0x000fe20000011603 */
[----:B-----5:R-:W-:Y:S01]  /*2860*/  IMAD.WIDE R96, R151, 0x4, R96 ;  /* 0x0000000497607825 */ /* 0x020fe200078e0260 */
[----:B------:R-:W-:Y:S01]  /*2870*/  ISETP.NE.AND P1, PT, R31, RZ, PT ;  /* 0x000000ff1f00720c */ /* 0x000fe20003f25270 */
[----:B------:R2:W-:Y:S01]  /*2880*/  LDGSTS.E [R131+0x64], desc[UR16][R110.64], P3 ;  /* 0x000640006e837fae */ /* 0x0005e200099a1010 */
[----:B------:R-:W-:Y:S01]  /*2890*/  LOP3.LUT P3, RZ, R24, 0x1, RZ, 0xc0, !PT ;  /* 0x0000000118ff7812 */ /* 0x000fe2000786c0ff */
[----:B-1----:R-:W-:Y:S01]  /*28a0*/  IMAD.WIDE R98, R151, 0x4, R98 ;  /* 0x0000000497627825 */ /* 0x002fe200078e0262 */
[----:B------:R-:W-:-:S02]  /*28b0*/  SHF.R.U32.HI R24, RZ, 0x5, R3 ;  /* 0x00000005ff187819 */ /* 0x000fc40000011603 */
[----:B------:R-:W-:Y:S01]  /*28c0*/  SEL R143, R150, R29, !P1 ;  /* 0x0000001d968f7207 */ /* 0x000fe20004800000 */
[----:B------:R-:W-:Y:S01]  /*28d0*/  @!P5 IMAD.MOV R59, RZ, RZ, -R59 ;  /* 0x000000ffff3bd224 */ /* 0x000fe200078e0a3b */
[----:B------:R-:W-:Y:S01]  /*28e0*/  LOP3.LUT P5, RZ, R24, 0x1, RZ, 0xc0, !PT ;  /* 0x0000000118ff7812 */ /* 0x000fe200078ac0ff */
[----:B------:R-:W-:Y:S01]  /*28f0*/  @!P4 IMAD.MOV R61, RZ, RZ, -R61 ;  /* 0x000000ffff3dc224 */ /* 0x000fe200078e0a3d */
[----:B------:R-:W-:Y:S01]  /*2900*/  LOP3.LUT P4, RZ, R20, 0x1, RZ, 0xc0, !PT ;  /* 0x0000000114ff7812 */ /* 0x000fe2000788c0ff */
[----:B------:R-:W-:Y:S01]  /*2910*/  VIADD R20, R154, 0xffffffcc ;  /* 0xffffffcc9a147836 */ /* 0x000fe20000000000 */
[----:B------:R-:W-:Y:S01]  /*2920*/  SEL R144, R150, R27, !P1 ;  /* 0x0000001b96907207 */ /* 0x000fe20004800000 */
[----:B------:R-:W-:Y:S01]  /*2930*/  VIADD R24, R154, 0xffffffc6 ;  /* 0xffffffc69a187836 */ /* 0x000fe20000000000 */
[C---:B------:R-:W-:Y:S01]  /*2940*/  SEL R145, R150.reuse, R33, !P1 ;  /* 0x0000002196917207 */ /* 0x040fe20004800000 */
[----:B------:R-:W-:Y:S01]  /*2950*/  IMAD R143, R143, UR4, RZ ;  /* 0x000000048f8f7c24 */ /* 0x000fe2000f8e02ff */
[----:B------:R-:W-:Y:S01]  /*2960*/  SEL R147, R150, R35, !P1 ;  /* 0x0000002396937207 */ /* 0x000fe20004800000 */
[----:B------:R-:W-:Y:S01]  /*2970*/  IMAD R144, R144, UR4, RZ ;  /* 0x0000000490907c24 */ /* 0x000fe2000f8e02ff */
[C---:B------:R-:W-:Y:S01]  /*2980*/  SEL R146, R150.reuse, R37, !P1 ;  /* 0x0000002596927207 */ /* 0x040fe20004800000 */
[----:B------:R-:W-:Y:S01]  /*2990*/  IMAD R145, R145, UR4, RZ ;  /* 0x0000000491917c24 */ /* 0x000fe2000f8e02ff */
[C---:B------:R-:W-:Y:S01]  /*29a0*/  SEL R149, R150.reuse, R25, !P1 ;  /* 0x0000001996957207 */ /* 0x040fe20004800000 */
[----:B------:R1:W-:Y:S01]  /*29b0*/  LDGSTS.E [R131+0x68], desc[UR16][R112.64], P5 ;  /* 0x0006800070837fae */ /* 0x0003e2000a9a1010 */
[----:B------:R-:W-:Y:S01]  /*29c0*/  SEL R148, R150, R59, !P1 ;  /* 0x0000003b96947207 */ /* 0x000fe20004800000 */
[----:B------:R-:W-:Y:S01]  /*29d0*/  IMAD R146, R146, UR4, RZ ;  /* 0x0000000492927c24 */ /* 0x000fe2000f8e02ff */
[----:B------:R-:W-:Y:S01]  /*29e0*/  SEL R150, R150, R61, !P1 ;  /* 0x0000003d96967207 */ /* 0x000fe20004800000 */
[----:B------:R3:W-:Y:S01]  /*29f0*/  LDGSTS.E [R131+0x6c], desc[UR16][R114.64], P4 ;  /* 0x0006c00072837fae */ /* 0x0007e2000a1a1010 */
[----:B------:R-:W-:Y:S01]  /*2a00*/  ISETP.GE.U32.AND P4, PT, R20, 0x7fffffad, PT ;  /* 0x7fffffad1400780c */ /* 0x000fe20003f86070 */
[----:B------:R-:W-:Y:S01]  /*2a10*/  VIADD R20, R154, 0xffffffcd ;  /* 0xffffffcd9a147836 */ /* 0x000fe20000000000 */
[----:B------:R-:W-:Y:S01]  /*2a20*/  ISETP.GE.AND P1, PT, R74, R21, PT ;  /* 0x000000154a00720c */ /* 0x000fe20003f26270 */
[----:B------:R-:W-:Y:S01]  /*2a30*/  VIADD R21, R154, 0xffffffce ;  /* 0xffffffce9a157836 */ /* 0x000fe20000000000 */
[----:B------:R5:W-:Y:S01]  /*2a40*/  LDGSTS.E [R131+0x70], desc[UR16][R118.64], P3 ;  /* 0x0007000076837fae */ /* 0x000be200099a1010 */
[----:B------:R-:W-:Y:S01]  /*2a50*/  SEL R36, RZ, 0x1, P4 ;  /* 0x00000001ff247807 */ /* 0x000fe20002000000 */
[----:B------:R-:W-:Y:S01]  /*2a60*/  IMAD R148, R148, UR4, RZ ;  /* 0x0000000494947c24 */ /* 0x000fe2000f8e02ff */
[----:B------:R-:W-:Y:S01]  /*2a70*/  ISETP.GE.U32.AND P5, PT, R20, 0x7fffffae, PT ;  /* 0x7fffffae1400780c */ /* 0x000fe20003fa6070 */
[C---:B------:R-:W-:Y:S01]  /*2a80*/  VIADD R20, R154.reuse, 0xffffffcf ;  /* 0xffffffcf9a147836 */ /* 0x040fe20000000000 */
[----:B------:R-:W-:Y:S01]  /*2a90*/  ISETP.GE.U32.AND P3, PT, R21, 0x7fffffaf, PT ;  /* 0x7fffffaf1500780c */ /* 0x000fe20003f66070 */
[----:B------:R-:W-:Y:S01]  /*2aa0*/  VIADD R21, R154, 0xffffffc8 ;  /* 0xffffffc89a157836 */ /* 0x000fe20000000000 */
[----:B------:R-:W-:Y:S01]  /*2ab0*/  SEL R37, RZ, 0x1fffe, P5 ;  /* 0x0001fffeff257807 */ /* 0x000fe20002800000 */
[----:B------:R-:W-:Y:S01]  /*2ac0*/  IMAD R147, R147, UR4, RZ ;  /* 0x0000000493937c24 */ /* 0x000fe2000f8e02ff */
[----:B------:R-:W-:Y:S01]  /*2ad0*/  ISETP.GE.U32.AND P4, PT, R20, 0x7fffffb0, PT ;  /* 0x7fffffb01400780c */ /* 0x000fe20003f86070 */
[----:B------:R-:W-:Y:S01]  /*2ae0*/  VIADD R20, R154, 0xffffffc9 ;  /* 0xffffffc99a147836 */ /* 0x000fe20000000000 */
[----:B------:R-:W-:Y:S01]  /*2af0*/  SEL R34, RZ, 0x4, P3 ;  /* 0x00000004ff227807 */ /* 0x000fe20001800000 */
[----:B------:R-:W-:Y:S01]  /*2b00*/  IMAD.IADD R36, R36, 0x1, R37 ;  /* 0x0000000124247824 */ /* 0x000fe200078e0225 */
[----:B------:R-:W-:Y:S01]  /*2b10*/  ISETP.GE.U32.AND P5, PT, R21, 0x7fffffa9, PT ;  /* 0x7fffffa91500780c */ /* 0x000fe20003fa6070 */
[----:B------:R-:W-:Y:S01]  /*2b20*/  VIADD R21, R154, 0xffffffca ;  /* 0xffffffca9a157836 */ /* 0x000fe20000000000 */
[----:B------:R-:W-:Y:S01]  /*2b30*/  ISETP.GE.U32.AND P3, PT, R20, 0x7fffffaa, PT ;  /* 0x7fffffaa1400780c */ /* 0x000fe20003f66070 */
[----:B------:R-:W-:Y:S01]  /*2b40*/  VIADD R20, R154, 0xffffffcb ;  /* 0xffffffcb9a147836 */ /* 0x000fe20000000000 */
[----:B------:R-:W-:Y:S01]  /*2b50*/  SEL R35, RZ, 0x7fff8, P4 ;  /* 0x0007fff8ff237807 */ /* 0x000fe20002000000 */
[----:B------:R-:W-:Y:S01]  /*2b60*/  IMAD R149, R149, UR4, RZ ;  /* 0x0000000495957c24 */ /* 0x000fe2000f8e02ff */
[----:B------:R-:W-:Y:S01]  /*2b70*/  SEL R61, RZ, 0x1, P5 ;  /* 0x00000001ff3d7807 */ /* 0x000fe20002800000 */
[----:B------:R-:W-:Y:S01]  /*2b80*/  IMAD R150, R150, UR4, RZ ;  /* 0x0000000496967c24 */ /* 0x000fe2000f8e02ff */
[----:B------:R-:W-:Y:S01]  /*2b90*/  ISETP.GE.U32.AND P4, PT, R21, 0x7fffffab, PT ;  /* 0x7fffffab1500780c */ /* 0x000fe20003f86070 */
[----:B------:R-:W-:Y:S01]  /*2ba0*/  VIADD R21, R154, 0xffffffc4 ;  /* 0xffffffc49a157836 */ /* 0x000fe20000000000 */
[----:B------:R-:W-:Y:S01]  /*2bb0*/  ISETP.GE.U32.AND P5, PT, R20, 0x7fffffac, PT ;  /* 0x7fffffac1400780c */ /* 0x000fe20003fa6070 */
[----:B------:R-:W-:Y:S01]  /*2bc0*/  VIADD R20, R154, 0xffffffc5 ;  /* 0xffffffc59a147836 */ /* 0x000fe20000000000 */
[----:B------:R-:W-:Y:S01]  /*2bd0*/  SEL R60, RZ, 0x1fffe, P3 ;  /* 0x0001fffeff3c7807 */ /* 0x000fe20001800000 */
[----:B------:R-:W-:Y:S01]  /*2be0*/  IMAD.WIDE R100, R151, 0x4, R100 ;  /* 0x0000000497647825 */ /* 0x000fe200078e0264 */
[----:B------:R-:W-:-:S02]  /*2bf0*/  SEL R33, RZ, 0x4, P4 ;  /* 0x00000004ff217807 */ /* 0x000fc40002000000 */
[----:B------:R-:W-:Y:S01]  /*2c00*/  ISETP.GE.U32.AND P3, PT, R21, 0x7fffffa5, PT ;  /* 0x7fffffa51500780c */ /* 0x000fe20003f66070 */
[----:B------:R-:W-:Y:S01]  /*2c10*/  VIADD R21, R154, 0xffffffc7 ;  /* 0xffffffc79a157836 */ /* 0x000fe20000000000 */
[----:B------:R-:W-:Y:S01]  /*2c20*/  ISETP.GE.U32.AND P4, PT, R20, 0x7fffffa6, PT ;  /* 0x7fffffa61400780c */ /* 0x000fe20003f86070 */
[C---:B------:R-:W-:Y:S01]  /*2c30*/  VIADD R20, R154.reuse, 0xffffffc1 ;  /* 0xffffffc19a147836 */ /* 0x040fe20000000000 */
[----:B------:R-:W-:Y:S01]  /*2c40*/  SEL R58, RZ, 0x1, P3 ;  /* 0x00000001ff3a7807 */ /* 0x000fe20001800000 */
[----:B------:R-:W-:Y:S01]  /*2c50*/  IMAD.IADD R60, R61, 0x1, R60 ;  /* 0x000000013d3c7824 */ /* 0x000fe200078e023c */
[----:B------:R-:W-:Y:S01]  /*2c60*/  SEL R59, RZ, 0x1fffe, P4 ;  /* 0x0001fffeff3b7807 */ /* 0x000fe20002000000 */
[----:B------:R-:W-:Y:S01]  /*2c70*/  IMAD.WIDE R102, R151, 0x4, R102 ;  /* 0x0000000497667825 */ /* 0x000fe200078e0266 */
[----:B------:R-:W-:Y:S02]  /*2c80*/  SEL R32, RZ, 0x7fff8, P5 ;  /* 0x0007fff8ff207807 */ /* 0x000fe40002800000 */
[----:B------:R-:W-:Y:S01]  /*2c90*/  ISETP.GE.U32.AND P3, PT, R21, 0x7fffffa8, PT ;  /* 0x7fffffa81500780c */ /* 0x000fe20003f66070 */
[----:B------:R-:W-:Y:S01]  /*2ca0*/  VIADD R21, R154, 0xffffffc2 ;  /* 0xffffffc29a157836 */ /* 0x000fe20000000000 */
[----:B------:R-:W-:Y:S01]  /*2cb0*/  ISETP.GE.U32.AND P4, PT, R20, 0x7fffffa2, PT ;  /* 0x7fffffa21400780c */ /* 0x000fe20003f86070 */
[----:B------:R-:W-:Y:S01]  /*2cc0*/  VIADD R20, R154, 0xffffffc3 ;  /* 0xffffffc39a147836 */ /* 0x000fe20000000000 */
[----:B------:R-:W-:Y:S01]  /*2cd0*/  ISETP.GE.U32.AND P5, PT, R24, 0x7fffffa7, PT ;  /* 0x7fffffa71800780c */ /* 0x000fe20003fa6070 */
[----:B------:R-:W-:Y:S01]  /*2ce0*/  IMAD.IADD R58, R58, 0x1, R59 ;  /* 0x000000013a3a7824 */ /* 0x000fe200078e023b */
        /* <DEDUP_REMOVED lines=8> */
[----:B------:R-:W-:Y:S01]  /*2d70*/  IMAD.WIDE R106, R151, 0x4, R106 ;  /* 0x00000004976a7825 */ /* 0x000fe200078e026a */
[----:B------:R-:W-:Y:S02]  /*2d80*/  SEL R28, RZ, 0x4, P5 ;  /* 0x00000004ff1c7807 */ /* 0x000fe40002800000 */
[----:B------:R-:W-:Y:S01]  /*2d90*/  ISETP.GE.U32.AND P4, PT, R21, 0x7fffffbd, PT ;  /* 0x7fffffbd1500780c */ /* 0x000fe20003f86070 */
[----:B------:R-:W-:Y:S01]  /*2da0*/  VIADD R21, R154, 0xffffffde ;  /* 0xffffffde9a157836 */ /* 0x000fe20000000000 */
[----:B------:R-:W-:Y:S01]  /*2db0*/  ISETP.GE.U32.AND P5, PT, R20, 0x7fffffbe, PT ;  /* 0x7fffffbe1400780c */ /* 0x000fe20003fa6070 */
[----:B------:R-:W-:Y:S01]  /*2dc0*/  VIADD R20, R154, 0xffffffdf ;  /* 0xffffffdf9a147836 */ /* 0x000fe20000000000 */
[----:B------:R-:W-:Y:S01]  /*2dd0*/  SEL R29, RZ, 0x7fff8, P3 ;  /* 0x0007fff8ff1d7807 */ /* 0x000fe20001800000 */
[----:B----4-:R-:W-:Y:S01]  /*2de0*/  IMAD.WIDE R108, R151, 0x4, R108 ;  /* 0x00000004976c7825 */ /* 0x010fe200078e026c */
[----:B------:R-:W-:-:S02]  /*2df0*/  SEL R64, RZ, 0x1, P4 ;  /* 0x00000001ff407807 */ /* 0x000fc40002000000 */
[----:B------:R-:W-:Y:S01]  /*2e00*/  ISETP.GE.U32.AND P3, PT, R21, 0x7fffffbf, PT ;  /* 0x7fffffbf1500780c */ /* 0x000fe20003f66070 */
[----:B------:R-:W-:Y:S01]  /*2e10*/  VIADD R21, R154, 0xffffffd8 ;  /* 0xffffffd89a157836 */ /* 0x000fe20000000000 */
[----:B------:R-:W-:Y:S01]  /*2e20*/  ISETP.GE.U32.AND P4, PT, R20, 0x7fffffc0, PT ;  /* 0x7fffffc01400780c */ /* 0x000fe20003f86070 */
[C---:B------:R-:W-:Y:S01]  /*2e30*/  VIADD R20, R154.reuse, 0xffffffd9 ;  /* 0xffffffd99a147836 */ /* 0x040fe20000000000 */
[----:B------:R-:W-:Y:S01]  /*2e40*/  SEL R67, RZ, 0x1fffe, P5 ;  /* 0x0001fffeff437807 */ /* 0x000fe20002800000 */
[----:B--2---:R-:W-:Y:S01]  /*2e50*/  IMAD.WIDE R110, R151, 0x4, R110 ;  /* 0x00000004976e7825 */ /* 0x004fe200078e026e */
[----:B------:R-:W-:Y:S02]  /*2e60*/  SEL R27, RZ, 0x4, P3 ;  /* 0x00000004ff1b7807 */ /* 0x000fe40001800000 */
[----:B------:R-:W-:Y:S01]  /*2e70*/  ISETP.GE.U32.AND P5, PT, R21, 0x7fffffb9, PT ;  /* 0x7fffffb91500780c */ /* 0x000fe20003fa6070 */
[----:B------:R-:W-:Y:S01]  /*2e80*/  VIADD R21, R154, 0xffffffd4 ;  /* 0xffffffd49a157836 */ /* 0x000fe20000000000 */
[----:B------:R-:W-:Y:S01]  /*2e90*/  ISETP.GE.U32.AND P3, PT, R20, 0x7fffffba, PT ;  /* 0x7fffffba1400780c */ /* 0x000fe20003f66070 */
[----:B------:R-:W-:Y:S01]  /*2ea0*/  VIADD R20, R154, 0xffffffd5 ;  /* 0xffffffd59a147836 */ /* 0x000fe20000000000 */
[----:B------:R-:W-:Y:S01]  /*2eb0*/  SEL R26, RZ, 0x7fff8, P4 ;  /* 0x0007fff8ff1a7807 */ /* 0x000fe20002000000 */
[----:B------:R-:W-:Y:S01]  /*2ec0*/  IMAD.IADD R64, R64, 0x1, R67 ;  /* 0x0000000140407824 */ /* 0x000fe200078e0243 */
[----:B------:R-:W-:Y:S01]  /*2ed0*/  SEL R66, RZ, 0x1, P5 ;  /* 0x00000001ff427807 */ /* 0x000fe20002800000 */
[----:B-1----:R-:W-:Y:S01]  /*2ee0*/  IMAD.WIDE R112, R151, 0x4, R112 ;  /* 0x0000000497707825 */ /* 0x002fe200078e0270 */
[----:B------:R-:W-:-:S02]  /*2ef0*/  ISETP.GE.U32.AND P4, PT, R21, 0x7fffffb5, PT ;  /* 0x7fffffb51500780c */ /* 0x000fc40003f86070 */
[----:B------:R-:W-:Y:S01]  /*2f00*/  ISETP.GE.U32.AND P5, PT, R20, 0x7fffffb6, PT ;  /* 0x7fffffb61400780c */ /* 0x000fe20003fa6070 */
[C---:B------:R-:W-:Y:S01]  /*2f10*/  VIADD R21, R154.reuse, 0xffffffd6 ;  /* 0xffffffd69a157836 */ /* 0x040fe20000000000 */
[----:B------:R-:W-:Y:S01]  /*2f20*/  SEL R69, RZ, 0x1fffe, P3 ;  /* 0x0001fffeff457807 */ /* 0x000fe20001800000 */
[----:B------:R-:W-:Y:S01]  /*2f30*/  VIADD R20, R154, 0xffffffd7 ;  /* 0xffffffd79a147836 */ /* 0x000fe20000000000 */
[----:B------:R-:W-:Y:S01]  /*2f40*/  SEL R68, RZ, 0x1, P4 ;  /* 0x00000001ff447807 */ /* 0x000fe20002000000 */
[----:B---3--:R-:W-:Y:S01]  /*2f50*/  IMAD.WIDE R114, R151, 0x4, R114 ;  /* 0x0000000497727825 */ /* 0x008fe200078e0272 */
[----:B------:R-:W-:Y:S02]  /*2f60*/  ISETP.GE.U32.AND P3, PT, R21, 0x7fffffb7, PT ;  /* 0x7fffffb71500780c */ /* 0x000fe40003f66070 */
[----:B------:R-:W-:Y:S01]  /*2f70*/  ISETP.GE.U32.AND P4, PT, R20, 0x7fffffb8, PT ;  /* 0x7fffffb81400780c */ /* 0x000fe20003f86070 */
[C---:B------:R-:W-:Y:S01]  /*2f80*/  VIADD R21, R154.reuse, 0xffffffd0 ;  /* 0xffffffd09a157836 */ /* 0x040fe20000000000 */
[----:B------:R-:W-:Y:S01]  /*2f90*/  SEL R71, RZ, 0x1fffe, P5 ;  /* 0x0001fffeff477807 */ /* 0x000fe20002800000 */
        /* <DEDUP_REMOVED lines=8> */
[----:B------:R-:W-:Y:S01]  /*3020*/  IMAD.IADD R68, R68, 0x1, R71 ;  /* 0x0000000144447824 */ /* 0x000fe200078e0247 */
[----:B------:R-:W-:Y:S01]  /*3030*/  SEL R73, RZ, 0x1fffe, P3 ;  /* 0x0001fffeff497807 */ /* 0x000fe20001800000 */
[----:B-----5:R-:W-:Y:S01]  /*3040*/  IMAD.WIDE R118, R151, 0x4, R118 ;  /* 0x0000000497767825 */ /* 0x020fe200078e0276 */
[----:B------:R-:W-:-:S02]  /*3050*/  SEL R25, RZ, 0x7fff8, P4 ;  /* 0x0007fff8ff197807 */ /* 0x000fc40002000000 */
[----:B------:R-:W-:Y:S01]  /*3060*/  ISETP.GE.U32.AND P4, PT, R21, 0x7fffffb3, PT ;  /* 0x7fffffb31500780c */ /* 0x000fe20003f86070 */
[----:B------:R-:W-:Y:S01]  /*3070*/  VIADD R21, R154, 0xffffffda ;  /* 0xffffffda9a157836 */ /* 0x000fe20000000000 */
[----:B------:R-:W-:Y:S01]  /*3080*/  ISETP.GE.U32.AND P5, PT, R20, 0x7fffffb4, PT ;  /* 0x7fffffb41400780c */ /* 0x000fe20003fa6070 */
[----:B------:R-:W-:Y:S01]  /*3090*/  IMAD.IADD R70, R70, 0x1, R73 ;  /* 0x0000000146467824 */ /* 0x000fe200078e0249 */
[----:B------:R-:W-:Y:S02]  /*30a0*/  LOP3.LUT R64, R64, 0x3, RZ, 0xc0, !PT ;  /* 0x0000000340407812 */ /* 0x000fe400078ec0ff */
[----:B------:R-:W-:Y:S02]  /*30b0*/  SEL R20, RZ, 0x4, P4 ;  /* 0x00000004ff147807 */ /* 0x000fe40002000000 */
[----:B------:R-:W-:Y:S02]  /*30c0*/  ISETP.GE.U32.AND P4, PT, R21, 0x7fffffbb, PT ;  /* 0x7fffffbb1500780c */ /* 0x000fe40003f86070 */
[----:B------:R-:W-:-:S02]  /*30d0*/  SEL R21, RZ, 0x7fff8, P5 ;  /* 0x0007fff8ff157807 */ /* 0x000fc40002800000 */
[----:B------:R-:W-:Y:S02]  /*30e0*/  LOP3.LUT R70, R70, 0x3, RZ, 0xc0, !PT ;  /* 0x0000000346467812 */ /* 0x000fe400078ec0ff */
[----:B------:R-:W-:Y:S02]  /*30f0*/  IADD3 R26, PT, PT, R64, R26, R27 ;  /* 0x0000001a401a7210 */ /* 0x000fe40007ffe01b */
[----:B------:R-:W-:Y:S02]  /*3100*/  SHF.R.U32.HI R27, RZ, 0x2, R3 ;  /* 0x00000002ff1b7819 */ /* 0x000fe40000011603 */
[----:B------:R-:W-:Y:S02]  /*3110*/  IADD3 R70, PT, PT, R70, R21, R20 ;  /* 0x0000001546467210 */ /* 0x000fe40007ffe014 */
[----:B------:R-:W-:Y:S02]  /*3120*/  ISETP.GE.U32.AND P3, PT, R75, 0x7fffffa1, PT ;  /* 0x7fffffa14b00780c */ /* 0x000fe40003f66070 */
[----:B------:R-:W-:-:S02]  /*3130*/  SEL R20, RZ, 0x4, P4 ;  /* 0x00000004ff147807 */ /* 0x000fc40002000000 */
[----:B------:R-:W-:Y:S02]  /*3140*/  LOP3.LUT P4, RZ, R27, 0x1, RZ, 0xc0, !PT ;  /* 0x000000011bff7812 */ /* 0x000fe4000788c0ff */
[----:B------:R-:W-:Y:S02]  /*3150*/  ISETP.GE.U32.AND P5, PT, R65, 0x7fffffbc, PT ;  /* 0x7fffffbc4100780c */ /* 0x000fe40003fa6070 */
[----:B------:R-:W-:Y:S02]  /*3160*/  SEL R65, RZ, 0x1, P3 ;  /* 0x00000001ff417807 */ /* 0x000fe40001800000 */
[----:B------:R-:W-:Y:S02]  /*3170*/  LOP3.LUT R60, R60, 0x3, RZ, 0xc0, !PT ;  /* 0x000000033c3c7812 */ /* 0x000fe400078ec0ff */
[----:B------:R-:W-:Y:S01]  /*3180*/  SEL R21, RZ, 0x7fff8, P5 ;  /* 0x0007fff8ff157807 */ /* 0x000fe20002800000 */
[----:B------:R-:W-:Y:S01]  /*3190*/  IMAD.IADD R40, R65, 0x1, R40 ;  /* 0x0000000141287824 */ /* 0x000fe200078e0228 */
[----:B------:R-:W-:-:S02]  /*31a0*/  LOP3.LUT R66, R66, 0x3, RZ, 0xc0, !PT ;  /* 0x0000000342427812 */ /* 0x000fc400078ec0ff */
[----:B------:R-:W-:Y:S01]  /*31b0*/  IADD3 R32, PT, PT, R60, R32, R33 ;  /* 0x000000203c207210 */ /* 0x000fe20007ffe021 */
[----:B------:R1:W-:Y:S01]  /*31c0*/  LDGSTS.E [R131+0x74], desc[UR16][R120.64], P4 ;  /* 0x0007400078837fae */ /* 0x0003e2000a1a1010 */
[----:B------:R-:W-:Y:S02]  /*31d0*/  LOP3.LUT R36, R36, 0x3, RZ, 0xc0, !PT ;  /* 0x0000000324247812 */ /* 0x000fe400078ec0ff */
[----:B------:R-:W-:Y:S01]  /*31e0*/  IADD3 R20, PT, PT, R66, R21, R20 ;  /* 0x0000001542147210 */ /* 0x000fe20007ffe014 */
[----:B------:R-:W-:Y:S01]  /*31f0*/  IMAD.SHL.U32 R32, R32, 0x100, RZ ;  /* 0x0000010020207824 */ /* 0x000fe200078e00ff */
[----:B------:R-:W-:Y:S02]  /*3200*/  SHF.R.U32.HI R3, RZ, 0x1, R3 ;  /* 0x00000001ff037819 */ /* 0x000fe40000011603 */
[----:B------:R-:W-:Y:S01]  /*3210*/  IADD3 R34, PT, PT, R36, R35, R34 ;  /* 0x0000002324227210 */ /* 0x000fe20007ffe022 */
[----:B------:R-:W-:Y:S01]  /*3220*/  VIADD R35, R154, 0x1f ;  /* 0x0000001f9a237836 */ /* 0x000fe20000000000 */
[----:B------:R-:W-:Y:S01]  /*3230*/  LOP3.LUT R40, R40, 0x3, RZ, 0xc0, !PT ;  /* 0x0000000328287812 */ /* 0x000fe200078ec0ff */
[----:B------:R-:W-:Y:S01]  /*3240*/  IMAD.SHL.U32 R36, R151, 0x4, RZ ;  /* 0x0000000497247824 */ /* 0x000fe200078e00ff */
[----:B------:R-:W-:Y:S01]  /*3250*/  LOP3.LUT P4, RZ, R3, 0x1, RZ, 0xc0, !PT ;  /* 0x0000000103ff7812 */ /* 0x000fe2000788c0ff */
[----:B------:R-:W-:Y:S01]  /*3260*/  IMAD.SHL.U32 R3, R20, 0x100, RZ ;  /* 0x0000010014037824 */ /* 0x000fe200078e00ff */
[----:B------:R-:W-:Y:S01]  /*3270*/  LOP3.LUT R68, R68, 0x3, RZ, 0xc0, !PT ;  /* 0x0000000344447812 */ /* 0x000fe200078ec0ff */
[----:B-1----:R-:W-:Y:S01]  /*3280*/  IMAD.WIDE R120, R151, 0x4, R120 ;  /* 0x0000000497787825 */ /* 0x002fe200078e0278 */
[----:B------:R-:W-:-:S02]  /*3290*/  IADD3 R28, PT, PT, R40, R29, R28 ;  /* 0x0000001d281c7210 */ /* 0x000fc40007ffe01c */
[----:B------:R-:W-:Y:S02]  /*32a0*/  LOP3.LUT R21, R32, 0xf00, RZ, 0xe2, !PT ;  /* 0x00000f0020157812 */ /* 0x000fe400078ee2ff */
[----:B------:R-:W-:Y:S02]  /*32b0*/  ISETP.GT.AND P6, PT, R35, 0x1f, PT ;  /* 0x0000001f2300780c */ /* 0x000fe40003fc4270 */
[----:B------:R-:W-:Y:S01]  /*32c0*/  IADD3 R24, PT, PT, R68, R25, R24 ;  /* 0x0000001944187210 */ /* 0x000fe20007ffe018 */
[----:B------:R-:W-:Y:S01]  /*32d0*/  IMAD R34, R34, 0x1000, R21 ;  /* 0x0000100022227824 */ /* 0x000fe200078e0215 */
[----:B------:R-:W-:Y:S01]  /*32e0*/  LOP3.LUT R3, R3, 0xf00, RZ, 0xe2, !PT ;  /* 0x00000f0003037812 */ /* 0x000fe200078ee2ff */
[----:B------:R1:W-:Y:S01]  /*32f0*/  LDGSTS.E [R131+0x78], desc[UR16][R122.64], P4 ;  /* 0x000780007a837fae */ /* 0x0003e2000a1a1010 */
[----:B------:R-:W-:Y:S02]  /*3300*/  LOP3.LUT R25, R28, 0xf, RZ, 0xc0, !PT ;  /* 0x0000000f1c197812 */ /* 0x000fe400078ec0ff */
[----:B------:R-:W-:Y:S01]  /*3310*/  SEL R28, RZ, 0x4, P1 ;  /* 0x00000004ff1c7807 */ /* 0x000fe20000800000 */
[----:B------:R-:W-:Y:S01]  /*3320*/  IMAD R26, R26, 0x1000, R3 ;  /* 0x000010001a1a7824 */ /* 0x000fe200078e0203 */
[----:B------:R-:W-:Y:S01]  /*3330*/  LOP3.LUT R58, R58, 0x3, RZ, 0xc0, !PT ;  /* 0x000000033a3a7812 */ /* 0x000fe200078ec0ff */
[----:B------:R-:W-:Y:S01]  /*3340*/  IMAD.SHL.U32 R3, R2, 0x4, RZ ;  /* 0x0000000402037824 */ /* 0x000fe200078e00ff */
[----:B------:R-:W-:Y:S01]  /*3350*/  ISETP.GE.AND P1, PT, R74, R154, PT ;  /* 0x0000009a4a00720c */ /* 0x000fe20003f26270 */
[----:B------:R2:W-:Y:S01]  /*3360*/  LDGSTS.E [R131+0x7c], desc[UR16][R62.64], !P2 ;  /* 0x0007c0003e837fae */ /* 0x0005e2000d1a1010 */
[----:B------:R-:W-:-:S02]  /*3370*/  SEL R21, RZ, 0x4, !P6 ;  /* 0x00000004ff157807 */ /* 0x000fc40007000000 */
[----:B------:R-:W-:Y:S01]  /*3380*/  IADD3 R30, PT, PT, R58, R31, R30 ;  /* 0x0000001f3a1e7210 */ /* 0x000fe20007ffe01e */
[----:B------:R-:W0:Y:S01]  /*3390*/  LDGDEPBAR ;  /* 0x00000000000079af */ /* 0x000e220000000000 */
[----:B------:R-:W-:Y:S01]  /*33a0*/  SHF.R.U32.HI R20, RZ, 0x1, R72 ;  /* 0x00000001ff147819 */ /* 0x000fe20000011648 */
[----:B-1----:R-:W-:Y:S01]  /*33b0*/  IMAD.WIDE R122, R151, 0x4, R122 ;  /* 0x00000004977a7825 */ /* 0x002fe200078e027a */
[----:B------:R-:W-:Y:S02]  /*33c0*/  SEL R21, R21, RZ, !P1 ;  /* 0x000000ff15157207 */ /* 0x000fe40004800000 */
[----:B------:R-:W-:Y:S01]  /*33d0*/  LEA R58, P1, R142, UR18, 0x2 ;  /* 0x000000128e3a7c11 */ /* 0x000fe2000f8210ff */
[----:B------:R-:W-:Y:S01]  /*33e0*/  IMAD R25, R30, 0x10, R25 ;  /* 0x000000101e197824 */ /* 0x000fe200078e0219 */
[----:B------:R-:W-:Y:S01]  /*33f0*/  LOP3.LUT R3, R3, 0x30, R20, 0x78, !PT ;  /* 0x0000003003037812 */ /* 0x000fe200078e7814 */
[----:B--2---:R-:W-:Y:S01]  /*3400*/  IMAD.WIDE R62, R151, 0x4, R62 ;  /* 0x00000004973e7825 */ /* 0x004fe200078e023e */
[----:B------:R-:W-:Y:S01]  /*3410*/  LEA.HI.X.SX32 R20, R142, UR19, 0x2, P1 ;  /* 0x000000138e147c11 */ /* 0x000fe200088f16ff */
[----:B------:R-:W-:Y:S01]  /*3420*/  UIADD3 UR18, UPT, UPT, UR15, 0x40, URZ ;  /* 0x000000400f127890 */ /* 0x000fe2000fffe0ff */
[-C--:B------:R-:W-:Y:S01]  /*3430*/  LEA R74, P2, R143, R58.reuse, 0x2 ;  /* 0x0000003a8f4a7211 */ /* 0x080fe200078410ff */
[----:B------:R-:W-:Y:S01]  /*3440*/  VIADD R152, R3, UR8 ;  /* 0x0000000803987c36 */ /* 0x000fe20008000000 */
[----:B------:R-:W-:-:S02]  /*3450*/  LEA R72, P4, R145, R58, 0x2 ;  /* 0x0000003a91487211 */ /* 0x000fc400078810ff */
[----:B------:R-:W-:Y:S02]  /*3460*/  LOP3.LUT R27, R70, 0xf, RZ, 0xc0, !PT ;  /* 0x0000000f461b7812 */ /* 0x000fe400078ec0ff */
[----:B------:R-:W-:Y:S02]  /*3470*/  LEA.HI.X.SX32 R75, R143, R20, 0x2, P2 ;  /* 0x000000148f4b7211 */ /* 0x000fe400010f16ff */
[----:B------:R-:W-:Y:S01]  /*3480*/  ISETP.NE.U32.AND P1, PT, R21, RZ, PT ;  /* 0x000000ff1500720c */ /* 0x000fe20003f25070 */
[----:B------:R-:W-:Y:S01]  /*3490*/  IMAD R24, R24, 0x10, R27 ;  /* 0x0000001018187824 */ /* 0x000fe200078e021b */
[----:B------:R-:W-:Y:S02]  /*34a0*/  LEA R70, P2, R146, R58, 0x2 ;  /* 0x0000003a92467211 */ /* 0x000fe400078410ff */
[----:B------:R-:W-:Y:S02]  /*34b0*/  LEA.HI.X.SX32 R73, R145, R20, 0x2, P4 ;  /* 0x0000001491497211 */ /* 0x000fe400020f16ff */
[----:B------:R-:W-:-:S02]  /*34c0*/  LEA R68, P4, R148, R58, 0x2 ;  /* 0x0000003a94447211 */ /* 0x000fc400078810ff */
[----:B------:R-:W-:Y:S02]  /*34d0*/  LEA.HI.X.SX32 R71, R146, R20, 0x2, P2 ;  /* 0x0000001492477211 */ /* 0x000fe400010f16ff */
[----:B------:R-:W-:Y:S02]  /*34e0*/  LEA R66, P2, R144, R58, 0x2 ;  /* 0x0000003a90427211 */ /* 0x000fe400078410ff */
[----:B------:R-:W-:Y:S01]  /*34f0*/  LEA.HI.X.SX32 R69, R148, R20, 0x2, P4 ;  /* 0x0000001494457211 */ /* 0x000fe200020f16ff */
[----:B------:R1:W-:Y:S01]  /*3500*/  LDGSTS.E [R152+0x8000], desc[UR16][R74.64], P1 ;  /* 0x080000004a987fae */ /* 0x0003e200089a1010 */
[----:B------:R-:W-:Y:S02]  /*3510*/  LEA R64, P4, R147, R58, 0x2 ;  /* 0x0000003a93407211 */ /* 0x000fe400078810ff */
[----:B------:R-:W-:Y:S01]  /*3520*/  LOP3.LUT R130, R3, 0x40, RZ, 0x3c, !PT ;  /* 0x0000004003827812 */ /* 0x000fe200078e3cff */
[----:B------:R2:W-:Y:S01]  /*3530*/  LDGSTS.E [R152+0x8400], desc[UR16][R72.64], P1 ;  /* 0x0840000048987fae */ /* 0x0005e200089a1010 */
[----:B------:R-:W-:-:S02]  /*3540*/  LEA.HI.X.SX32 R67, R144, R20, 0x2, P2 ;  /* 0x0000001490437211 */ /* 0x000fc400010f16ff */
[----:B------:R-:W-:Y:S01]  /*3550*/  LEA R60, P2, R149, R58, 0x2 ;  /* 0x0000003a953c7211 */ /* 0x000fe200078410ff */
[----:B------:R-:W-:Y:S01]  /*3560*/  VIADD R153, R130, UR8 ;  /* 0x0000000882997c36 */ /* 0x000fe20008000000 */
[----:B------:R-:W-:Y:S01]  /*3570*/  LEA.HI.X.SX32 R65, R147, R20, 0x2, P4 ;  /* 0x0000001493417211 */ /* 0x000fe200020f16ff */
[----:B------:R3:W-:Y:S01]  /*3580*/  LDGSTS.E [R152+0x8800], desc[UR16][R70.64], P1 ;  /* 0x0880000046987fae */ /* 0x0007e200089a1010 */
[----:B------:R-:W-:Y:S01]  /*3590*/  LEA R58, P4, R150, R58, 0x2 ;  /* 0x0000003a963a7211 */ /* 0x000fe200078810ff */
[----:B-1----:R-:W-:Y:S01]  /*35a0*/  IMAD.WIDE R74, R77, 0x4, R74 ;  /* 0x000000044d4a7825 */ /* 0x002fe200078e024a */
[-C--:B------:R-:W-:Y:S01]  /*35b0*/  LEA.HI.X.SX32 R61, R149, R20.reuse, 0x2, P2 ;  /* 0x00000014953d7211 */ /* 0x080fe200010f16ff */
[----:B------:R1:W-:Y:S01]  /*35c0*/  LDGSTS.E [R152+0x8c00], desc[UR16][R68.64], P1 ;  /* 0x08c0000044987fae */ /* 0x0003e200089a1010 */
[----:B------:R-:W-:Y:S01]  /*35d0*/  LOP3.LUT R25, R25, 0xff, RZ, 0xc0, !PT ;  /* 0x000000ff19197812 */ /* 0x000fe200078ec0ff */
[----:B--2---:R-:W-:Y:S01]  /*35e0*/  IMAD.WIDE R72, R77, 0x4, R72 ;  /* 0x000000044d487825 */ /* 0x004fe200078e0248 */
[----:B------:R-:W-:Y:S01]  /*35f0*/  LOP3.LUT R27, R24, 0xff, RZ, 0xc0, !PT ;  /* 0x000000ff181b7812 */ /* 0x000fe200078ec0ff */
[----:B------:R2:W-:Y:S01]  /*3600*/  LDGSTS.E [R153+0x8200], desc[UR16][R66.64], P1 ;  /* 0x0820000042997fae */ /* 0x0005e200089a1010 */
[----:B------:R-:W-:Y:S01]  /*3610*/  LEA.HI.X.SX32 R59, R150, R20, 0x2, P4 ;  /* 0x00000014963b7211 */ /* 0x000fe200020f16ff */
[----:B------:R-:W-:Y:S01]  /*3620*/  IMAD.IADD R25, R34, 0x1, R25 ;  /* 0x0000000122197824 */ /* 0x000fe200078e0219 */
[----:B------:R-:W-:Y:S01]  /*3630*/  ISETP.GT.AND P2, PT, R35, 0x3f, PT ;  /* 0x0000003f2300780c */ /* 0x000fe20003f44270 */
[----:B------:R4:W-:Y:S01]  /*3640*/  LDGSTS.E [R153+0x8600], desc[UR16][R64.64], P1 ;  /* 0x0860000040997fae */ /* 0x0009e200089a1010 */
[----:B------:R-:W-:Y:S01]  /*3650*/  IMAD.IADD R26, R26, 0x1, R27 ;  /* 0x000000011a1a7824 */ /* 0x000fe200078e021b */
[----:B------:R-:W-:Y:S01]  /*3660*/  SHF.R.S32.HI R40, RZ, 0x1f, R151 ;  /* 0x0000001fff287819 */ /* 0x000fe20000011497 */
[----:B---3--:R-:W-:Y:S01]  /*3670*/  IMAD.WIDE R70, R77, 0x4, R70 ;  /* 0x000000044d467825 */ /* 0x008fe200078e0246 */
[----:B------:R3:W-:Y:S01]  /*3680*/  LDGSTS.E [R153+0x8a00], desc[UR16][R60.64], P1 ;  /* 0x08a000003c997fae */ /* 0x0007e200089a1010 */
[----:B------:R-:W-:-:S02]  /*3690*/  SEL R20, R28, RZ, P2 ;  /* 0x000000ff1c147207 */ /* 0x000fc40001000000 */
[----:B------:R-:W-:Y:S01]  /*36a0*/  PRMT R21, R25, 0x5410, R26 ;  /* 0x0000541019157816 */ /* 0x000fe2000000001a */
[----:B------:R5:W-:Y:S01]  /*36b0*/  LDGSTS.E [R153+0x8e00], desc[UR16][R58.64], P1 ;  /* 0x08e000003a997fae */ /* 0x000be200089a1010 */
[----:B-1----:R-:W-:Y:S01]  /*36c0*/  IMAD.WIDE R68, R77, 0x4, R68 ;  /* 0x000000044d447825 */ /* 0x002fe200078e0244 */
[----:B------:R-:W-:Y:S02]  /*36d0*/  SHF.L.U64.HI R37, R151, 0x2, R40 ;  /* 0x0000000297257819 */ /* 0x000fe40000010228 */
[----:B------:R-:W0:Y:S01]  /*36e0*/  LDGDEPBAR ;  /* 0x00000000000079af */ /* 0x000e220000000000 */
[----:B------:R-:W-:Y:S01]  /*36f0*/  SHF.R.U64 R25, R21, 0x1f, RZ ;  /* 0x0000001f15197819 */ /* 0x000fe200000012ff */
[----:B--2---:R-:W-:Y:S01]  /*3700*/  IMAD.WIDE R66, R77, 0x4, R66 ;  /* 0x000000044d427825 */ /* 0x004fe200078e0242 */
[----:B------:R-:W-:Y:S01]  /*3710*/  SHF.R.U64 R24, R21, 0x1e, RZ ;  /* 0x0000001e15187819 */ /* 0x000fe200000012ff */
[----:B------:R-:W-:Y:S01]  /*3720*/  BAR.SYNC.DEFER_BLOCKING 0x0 ;  /* 0x0000000000007b1d */ /* 0x000fe20000010000 */
[----:B------:R-:W-:Y:S01]  /*3730*/  LOP3.LUT P4, RZ, R25, 0x1, RZ, 0xc0, !PT ;  /* 0x0000000119ff7812 */ /* 0x000fe2000788c0ff */
[----:B----4-:R-:W-:Y:S01]  /*3740*/  IMAD.WIDE R64, R77, 0x4, R64 ;  /* 0x000000044d407825 */ /* 0x010fe200078e0240 */
[----:B------:R-:W-:-:S02]  /*3750*/  LOP3.LUT P2, RZ, R24, 0x1, RZ, 0xc0, !PT ;  /* 0x0000000118ff7812 */ /* 0x000fc4000784c0ff */
[----:B------:R-:W-:Y:S01]  /*3760*/  SHF.R.U64 R24, R21, 0x1d, RZ ;  /* 0x0000001d15187819 */ /* 0x000fe200000012ff */
[----:B---3--:R-:W-:-:S03]  /*3770*/  IMAD.WIDE R60, R77, 0x4, R60 ;  /* 0x000000044d3c7825 */ /* 0x008fc600078e023c */
[----:B------:R-:W-:Y:S01]  /*3780*/  LOP3.LUT P1, RZ, R24, 0x1, RZ, 0xc0, !PT ;  /* 0x0000000118ff7812 */ /* 0x000fe2000782c0ff */
[----:B-----5:R-:W-:Y:S01]  /*3790*/  IMAD.WIDE R58, R77, 0x4, R58 ;  /* 0x000000044d3a7825 */ /* 0x020fe200078e023a */
[----:B------:R-:W-:-:S03]  /*37a0*/  SHF.R.U64 R24, R21, 0x1c, RZ ;  /* 0x0000001c15187819 */ /* 0x000fc600000012ff */
[----:B------:R-:W-:Y:S01]  /*37b0*/  @!PT LDS RZ, [RZ] ;  /* 0x00000000fffff984 */ /* 0x000fe20000000800 */
[----:B------:R-:W-:Y:S01]  /*37c0*/  @!PT LDS RZ, [RZ] ;  /* 0x00000000fffff984 */ /* 0x000fe20000000800 */
[----:B------:R-:W-:Y:S01]  /*37d0*/  @!PT LDS RZ, [RZ] ;  /* 0x00000000fffff984 */ /* 0x000fe20000000800 */
[----:B------:R-:W-:Y:S01]  /*37e0*/  LDGSTS.E [R131+0x4000], desc[UR16][R18.64], P4 ;  /* 0x0400000012837fae */ /* 0x000fe2000a1a1010 */
[----:B------:R-:W-:Y:S02]  /*37f0*/  LOP3.LUT P4, RZ, R24, 0x1, RZ, 0xc0, !PT ;  /* 0x0000000118ff7812 */ /* 0x000fe4000788c0ff */
[C---:B------:R-:W-:Y:S01]  /*3800*/  SHF.R.U64 R24, R21.reuse, 0x1b, RZ ;  /* 0x0000001b15187819 */ /* 0x040fe200000012ff */
[----:B------:R-:W-:Y:S03]  /*3810*/  LDGSTS.E [R131+0x4004], desc[UR16][R16.64], P2 ;  /* 0x0400400010837fae */ /* 0x000fe600091a1010 */
[----:B------:R-:W-:Y:S01]  /*3820*/  LOP3.LUT P2, RZ, R24, 0x1, RZ, 0xc0, !PT ;  /* 0x0000000118ff7812 */ /* 0x000fe2000784c0ff */
[----:B------:R-:W-:Y:S01]  /*3830*/  LDGSTS.E [R131+0x4008], desc[UR16][R14.64], P1 ;  /* 0x040080000e837fae */ /* 0x000fe200089a1010 */
[----:B------:R-:W-:-:S04]  /*3840*/  SHF.R.U64 R24, R21, 0x1a, RZ ;  /* 0x0000001a15187819 */ /* 0x000fc800000012ff */
        /* <DEDUP_REMOVED lines=10> */
[----:B------:R1:W-:Y:S01]  /*38f0*/  LDGSTS.E [R131+0x4018], desc[UR16][R6.64], P4 ;  /* 0x0401800006837fae */ /* 0x0003e2000a1a1010 */
        /* <DEDUP_REMOVED lines=60> */
[C---:B------:R-:W-:Y:S02]  /*3cc0*/  SHF.R.U64 R24, R21.reuse, 0x2, RZ ;  /* 0x0000000215187819 */ /* 0x040fe400000012ff */
[----:B------:R-:W-:Y:S02]  /*3cd0*/  SHF.R.U64 R21, R21, 0x1, RZ ;  /* 0x0000000115157819 */ /* 0x000fe400000012ff */
[----:B------:R-:W-:Y:S01]  /*3ce0*/  LOP3.LUT P1, RZ, R24, 0x1, RZ, 0xc0, !PT ;  /* 0x0000000118ff7812 */ /* 0x000fe2000782c0ff */
[----:B------:R3:W-:Y:S01]  /*3cf0*/  LDGSTS.E [R131+0x406c], desc[UR16][R114.64], P4 ;  /* 0x0406c00072837fae */ /* 0x0007e2000a1a1010 */
[----:B------:R-:W-:-:S05]  /*3d00*/  IADD3 R116, P4, PT, R18, R36, RZ ;  /* 0x0000002412747210 */ /* 0x000fca0007f9e0ff */
[----:B------:R3:W-:Y:S01]  /*3d10*/  LDGSTS.E [R131+0x4070], desc[UR16][R118.64], P2 ;  /* 0x0407000076837fae */ /* 0x0007e200091a1010 */
[----:B------:R-:W-:Y:S01]  /*3d20*/  LOP3.LUT P2, RZ, R21, 0x1, RZ, 0xc0, !PT ;  /* 0x0000000115ff7812 */ /* 0x000fe2000784c0ff */
[--C-:B------:R-:W-:Y:S01]  /*3d30*/  IMAD.X R117, R19, 0x1, R37.reuse, P4 ;  /* 0x0000000113757824 */ /* 0x100fe200020e0625 */
[----:B------:R-:W-:Y:S01]  /*3d40*/  IADD3 R138, P4, PT, R6, R36, RZ ;  /* 0x00000024068a7210 */ /* 0x000fe20007f9e0ff */
[----:B-1----:R-:W-:Y:S02]  /*3d50*/  VIADD R6, R154, 0xffffffbe ;  /* 0xffffffbe9a067836 */ /* 0x002fe40000000000 */
[----:B------:R3:W-:Y:S01]  /*3d60*/  LDGSTS.E [R131+0x4074], desc[UR16][R120.64], P1 ;  /* 0x0407400078837fae */ /* 0x0007e200089a1010 */
[----:B------:R-:W-:Y:S01]  /*3d70*/  ISETP.NE.U32.AND P1, PT, R20, RZ, PT ;  /* 0x000000ff1400720c */ /* 0x000fe20003f25070 */
[----:B------:R-:W-:Y:S02]  /*3d80*/  IMAD.X R139, R7, 0x1, R37, P4 ;  /* 0x00000001078b7824 */ /* 0x000fe400020e0625 */
[----:B------:R-:W-:-:S04]  /*3d90*/  VIADD R7, R154, 0xffffffbd ;  /* 0xffffffbd9a077836 */ /* 0x000fc80000000000 */
[----:B------:R3:W-:Y:S01]  /*3da0*/  LDGSTS.E [R131+0x4078], desc[UR16][R122.64], P2 ;  /* 0x040780007a837fae */ /* 0x0007e200091a1010 */
[-C--:B------:R-:W-:Y:S02]  /*3db0*/  IADD3 R124, P2, PT, R16, R36.reuse, RZ ;  /* 0x00000024107c7210 */ /* 0x080fe40007f5e0ff */
[----:B------:R-:W-:Y:S01]  /*3dc0*/  ISETP.GE.U32.AND P4, PT, R7, 0x7fffff9e, PT ;  /* 0x7fffff9e0700780c */ /* 0x000fe20003f86070 */
[----:B------:R3:W-:Y:S01]  /*3dd0*/  LDGSTS.E [R131+0x407c], desc[UR16][R62.64], !P3 ;  /* 0x0407c0003e837fae */ /* 0x0007e2000d9a1010 */
[-C--:B------:R-:W-:Y:S01]  /*3de0*/  IADD3 R126, P3, PT, R14, R36.reuse, RZ ;  /* 0x000000240e7e7210 */ /* 0x080fe20007f7e0ff */
[--C-:B------:R-:W-:Y:S01]  /*3df0*/  IMAD.X R125, R17, 0x1, R37.reuse, P2 ;  /* 0x00000001117d7824 */ /* 0x100fe200010e0625 */
[-C--:B------:R-:W-:Y:S01]  /*3e00*/  IADD3 R134, P2, PT, R10, R36.reuse, RZ ;  /* 0x000000240a867210 */ /* 0x080fe20007f5e0ff */
[----:B------:R-:W0:Y:S02]  /*3e10*/  LDGDEPBAR ;  /* 0x00000000000079af */ /* 0x000e240000000000 */
[--C-:B------:R-:W-:Y:S01]  /*3e20*/  IMAD.X R127, R15, 0x1, R37.reuse, P3 ;  /* 0x000000010f7f7824 */ /* 0x100fe200018e0625 */
[-C--:B------:R-:W-:Y:S01]  /*3e30*/  IADD3 R136, P3, PT, R8, R36.reuse, RZ ;  /* 0x0000002408887210 */ /* 0x080fe20007f7e0ff */
[----:B------:R3:W-:Y:S01]  /*3e40*/  LDGSTS.E [R152+0x9000], desc[UR16][R74.64], P1 ;  /* 0x090000004a987fae */ /* 0x0007e200089a1010 */
[--C-:B------:R-:W-:Y:S01]  /*3e50*/  IMAD.X R135, R11, 0x1, R37.reuse, P2 ;  /* 0x000000010b877824 */ /* 0x100fe200010e0625 */
[----:B------:R-:W-:Y:S01]  /*3e60*/  IADD3 R140, P2, PT, R4, R36, RZ ;  /* 0x00000024048c7210 */ /* 0x000fe20007f5e0ff */
[----:B--2---:R-:W-:Y:S01]  /*3e70*/  VIADD R4, R154, 0xffffffbf ;  /* 0xffffffbf9a047836 */ /* 0x004fe20000000000 */
[----:B------:R3:W-:Y:S01]  /*3e80*/  LDGSTS.E [R152+0x9400], desc[UR16][R72.64], P1 ;  /* 0x0940000048987fae */ /* 0x0007e200089a1010 */
[--C-:B------:R-:W-:Y:S01]  /*3e90*/  IMAD.X R137, R9, 0x1, R37.reuse, P3 ;  /* 0x0000000109897824 */ /* 0x100fe200018e0625 */
[----:B------:R-:W-:Y:S01]  /*3ea0*/  ISETP.GE.U32.AND P3, PT, R6, 0x7fffff9f, PT ;  /* 0x7fffff9f0600780c */ /* 0x000fe20003f66070 */
[----:B------:R-:W-:Y:S01]  /*3eb0*/  IMAD.X R141, R5, 0x1, R37, P2 ;  /* 0x00000001058d7824 */ /* 0x000fe200010e0625 */
[----:B------:R3:W-:Y:S01]  /*3ec0*/  LDGSTS.E [R152+0x9800], desc[UR16][R70.64], P1 ;  /* 0x0980000046987fae */ /* 0x0007e200089a1010 */
[----:B------:R-:W-:-:S03]  /*3ed0*/  ISETP.GE.U32.AND P2, PT, R4, 0x7fffffa0, PT ;  /* 0x7fffffa00400780c */ /* 0x000fc60003f46070 */
[----:B------:R3:W-:Y:S04]  /*3ee0*/  LDGSTS.E [R152+0x9c00], desc[UR16][R68.64], P1 ;  /* 0x09c0000044987fae */ /* 0x0007e800089a1010 */
[----:B------:R3:W-:Y:S04]  /*3ef0*/  LDGSTS.E [R153+0x9200], desc[UR16][R66.64], P1 ;  /* 0x0920000042997fae */ /* 0x0007e800089a1010 */
[----:B------:R3:W-:Y:S04]  /*3f00*/  LDGSTS.E [R153+0x9600], desc[UR16][R64.64], P1 ;  /* 0x0960000040997fae */ /* 0x0007e800089a1010 */
[----:B------:R3:W-:Y:S04]  /*3f10*/  LDGSTS.E [R153+0x9a00], desc[UR16][R60.64], P1 ;  /* 0x09a000003c997fae */ /* 0x0007e800089a1010 */
[----:B------:R3:W-:Y:S01]  /*3f20*/  LDGSTS.E [R153+0x9e00], desc[UR16][R58.64], P1 ;  /* 0x09e000003a997fae */ /* 0x0007e200089a1010 */
[----:B------:R-:W-:-:S03]  /*3f30*/  IADD3 R132, P1, PT, R12, R36, RZ ;  /* 0x000000240c847210 */ /* 0x000fc60007f3e0ff */
[----:B------:R-:W0:Y:S02]  /*3f40*/  LDGDEPBAR ;  /* 0x00000000000079af */ /* 0x000e240000000000 */
[----:B------:R-:W-:Y:S01]  /*3f50*/  IMAD.X R133, R13, 0x1, R37, P1 ;  /* 0x000000010d857824 */ /* 0x000fe200008e0625 */
[----:B------:R-:W-:-:S04]  /*3f60*/  LOP3.LUT P1, RZ, R22, R23, RZ, 0xfc, !PT ;  /* 0x0000001716ff7212 */ /* 0x000fc8000782fcff */
[----:B------:R-:W-:Y:S01]  /*3f70*/  ISETP.LT.OR P5, PT, R35, 0x20, P1 ;  /* 0x000000202300780c */ /* 0x000fe20000fa1670 */
[----:B------:R-:W-:-:S04]  /*3f80*/  DEPBAR.LE SB0, 0x2 ;  /* 0x000080800000791a */ /* 0x000fc80000000000 */
[----:B------:R-:W-:Y:S06]  /*3f90*/  BAR.SYNC.DEFER_BLOCKING 0x0 ;  /* 0x0000000000007b1d */ /* 0x000fec0000010000 */
[----:B---3--:R-:W-:Y:S05]  /*3fa0*/  @!P6 BRA `(.L_x_12) ;  /* 0x000000000024e947 */ /* 0x008fea0003800000 */
[----:B------:R-:W-:Y:S04]  /*3fb0*/  LDS.128 R4, [R131] ;  /* 0x0000000083047984 */ /* 0x000fe80000000c00 */
[----:B------:R-:W-:Y:S04]  /*3fc0*/  LDS.128 R8, [R131+0x10] ;  /* 0x0000100083087984 */ /* 0x000fe80000000c00 */
[----:B------:R-:W-:Y:S04]  /*3fd0*/  LDS.128 R12, [R131+0x20] ;  /* 0x00002000830c7984 */ /* 0x000fe80000000c00 */
[----:B------:R-:W-:Y:S04]  /*3fe0*/  LDS.128 R16, [R131+0x30] ;  /* 0x0000300083107984 */ /* 0x000fe80000000c00 */
[----:B------:R-:W-:Y:S04]  /*3ff0*/  LDS.128 R20, [R131+0x40] ;  /* 0x0000400083147984 */ /* 0x000fe80000000c00 */
[----:B------:R-:W-:Y:S04]  /*4000*/  LDS.128 R24, [R131+0x50] ;  /* 0x0000500083187984 */ /* 0x000fe80000000c00 */
[----:B------:R-:W-:Y:S04]  /*4010*/  LDS.128 R28, [R131+0x60] ;  /* 0x00006000831c7984 */ /* 0x000fe80000000c00 */
[----:B------:R-:W1:Y:S02]  /*4020*/  LDS.128 R32, [R131+0x70] ;  /* 0x0000700083207984 */ /* 0x000e640000000c00 */
[----:B-1----:R1:W-:Y:S02]  /*4030*/  STTM.x32 tmem[UR9+0x40], R4 ;  /* 0x00004004000079ed */ /* 0x0023e400082c0009 */
.L_x_12:
[----:B------:R-:W2:Y:S02]  /*4040*/  FENCE.VIEW.ASYNC.T ;  /* 0x00000000000073c6 */ /* 0x000ea40000000200 */
[----:B--2---:R-:W-:Y:S06]  /*4050*/  BAR.SYNC.DEFER_BLOCKING 0x0 ;  /* 0x0000000000007b1d */ /* 0x004fec0000010000 */
[----:B------:R-:W-:Y:S01]  /*4060*/  @!PT LDS RZ, [RZ] ;  /* 0x00000000fffff984 */ /* 0x000fe20000000800 */
[----:B------:R-:W-:Y:S01]  /*4070*/  @!PT LDS RZ, [RZ] ;  /* 0x00000000fffff984 */ /* 0x000fe20000000800 */
[----:B------:R-:W-:Y:S01]  /*4080*/  @!PT LDS RZ, [RZ] ;  /* 0x00000000fffff984 */ /* 0x000fe20000000800 */
[----:B------:R-:W-:Y:S01]  /*4090*/  @!PT LDS RZ, [RZ] ;  /* 0x00000000fffff984 */ /* 0x000fe20000000800 */
[----:B------:R-:W-:-:S00]  /*40a0*/  MEMBAR.ALL.CTA ;  /* 0x0000000000007992 */ /* 0x000fc00000008000 */
[----:B------:R-:W-:Y:S06]  /*40b0*/  MEMBAR.ALL.GPU ;  /* 0x0000000000007992 */ /* 0x000fec000000a000 */
[----:B------:R-:W-:-:S00]  /*40c0*/  ERRBAR ;  /* 0x00000000000079ab */ /* 0x000fc00000000000 */
[----:B------:R-:W-:Y:S08]  /*40d0*/  CGAERRBAR ;  /* 0x00000000000075ab */ /* 0x000ff00000000000 */
[----:B------:R-:W-:Y:S06]  /*40e0*/  UCGABAR_ARV ;  /* 0x00000000000079c7 */ /* 0x000fec0008000000 */
[----:B------:R-:W-:Y:S01]  /*40f0*/  UCGABAR_WAIT ;  /* 0x0000000000007dc7 */ /* 0x000fe20008000000 */
[----:B------:R-:W-:Y:S01]  /*4100*/  CCTL.IVALL ;  /* 0x00000000ff00798f */ /* 0x000fe20002000000 */
[----:B------:R-:W-:Y:S05]  /*4110*/  @P5 BRA `(.L_x_13) ;  /* 0x00000000006c5947 */ /* 0x000fea0003800000 */
[----:B------:R-:W-:Y:S02]  /*4120*/  UIADD3 UR4, UPT, UPT, UR8, 0x8000, URZ ;  /* 0x0000800008047890 */ /* 0x000fe4000fffe0ff */
[----:B------:R-:W-:Y:S02]  /*4130*/  UIADD3 UR5, UPT, UPT, UR15, 0x50, URZ ;  /* 0x000000500f057890 */ /* 0x000fe4000fffe0ff */
[----:B------:R-:W-:Y:S02]  /*4140*/  USHF.R.U32.HI UR4, URZ, 0x4, UR4 ;  /* 0x00000004ff047899 */ /* 0x000fe40008011604 */
[----:B------:R-:W-:Y:S02]  /*4150*/  UIADD3 UR11, UPT, UPT, UR15, 0x58, URZ ;  /* 0x000000580f0b7890 */ /* 0x000fe4000fffe0ff */
[----:B------:R-:W-:Y:S01]  /*4160*/  USGXT.U32 UR6, UR4, 0xe ;  /* 0x0000000e0406789a */ /* 0x000fe20008000000 */
[----:B------:R-:W-:Y:S02]  /*4170*/  UMOV UR24, 0x0 ;  /* 0x0000000000187882 */ /* 0x000fe40000000000 */
[----:B------:R-:W-:Y:S01]  /*4180*/  UMOV UR4, URZ ;  /* 0x000000ff00047c82 */ /* 0x000fe20008000000 */
[----:B------:R-:W-:Y:S01]  /*4190*/  UIADD3 UR22, UP0, UPT, UR6, 0x2, URZ ;  /* 0x0000000206167890 */ /* 0x000fe2000ff1e0ff */
[----:B------:R-:W-:Y:S01]  /*41a0*/  UMOV UR25, 0x10100910 ;  /* 0x1010091000197882 */ /* 0x000fe20000000000 */
[----:B------:R-:W-:-:S02]  /*41b0*/  UMOV UR7, 0x40004040 ;  /* 0x4000404000077882 */ /* 0x000fc40000000000 */
[----:B------:R-:W-:Y:S01]  /*41c0*/  UIADD3.X UR23, UPT, UPT, UR4, 0x40004040, URZ, UP0, !UPT ;  /* 0x4000404004177890 */ /* 0x000fe200087fe4ff */
[----:B------:R2:W-:Y:S01]  /*41d0*/  UTCHMMA.2CTA tmem[UR18], gdesc[UR6], tmem[UR15], tmem[UR24], idesc[UR25], !UPT ;  /* 0x00ff1806120079ea */ /* 0x0005e2000fa0000f */
[----:B------:R-:W-:Y:S02]  /*41e0*/  UIADD3 UR4, UPT, UPT, UR15, 0x48, URZ ;  /* 0x000000480f047890 */ /* 0x000fe4000fffe0ff */
[----:B------:R-:W-:Y:S02]  /*41f0*/  UIADD3.64 UR12, UPT, UPT, UR22, 0x2, URZ ;  /* 0x00000002160c7897 */ /* 0x000fe4000fffe0ff */
[----:B------:R-:W-:Y:S01]  /*4200*/  UIADD3.64 UR20, UPT, UPT, UR22, 0x4, URZ ;  /* 0x0000000416147897 */ /* 0x000fe2000fffe0ff */
[----:B------:R-:W-:Y:S01]  /*4210*/  UMOV UR26, 0x0 ;  /* 0x00000000001a7882 */ /* 0x000fe20000000000 */
[----:B------:R-:W-:Y:S01]  /*4220*/  UMOV UR27, 0x10100910 ;  /* 0x10100910001b7882 */ /* 0x000fe20000000000 */
[----:B------:R-:W-:Y:S01]  /*4230*/  UMOV UR28, 0x0 ;  /* 0x00000000001c7882 */ /* 0x000fe20000000000 */
[----:B------:R-:W-:Y:S01]  /*4240*/  UMOV UR29, 0x10100910 ;  /* 0x10100910001d7882 */ /* 0x000fe20000000000 */
[----:B------:R-:W-:Y:S01]  /*4250*/  UMOV UR30, 0x0 ;  /* 0x00000000001e7882 */ /* 0x000fe20000000000 */
[----:B------:R-:W-:Y:S01]  /*4260*/  UMOV UR31, 0x10100910 ;  /* 0x10100910001f7882 */ /* 0x000fe20000000000 */
[----:B------:R2:W-:Y:S01]  /*4270*/  UTCHMMA.2CTA tmem[UR4], gdesc[UR22], tmem[UR15], tmem[UR26], idesc[UR27], UPT ;  /* 0x00ff1a16040079ea */ /* 0x0005e2000ba0000f */
[----:B------:R-:W-:Y:S01]  /*4280*/  UMOV UR14, 0x3 ;  /* 0x00000003000e7882 */ /* 0x000fe20000000000 */
[----:B------:R2:W-:Y:S01]  /*4290*/  UTCHMMA.2CTA tmem[UR5], gdesc[UR12], tmem[UR15], tmem[UR28], idesc[UR29], UPT ;  /* 0x00ff1c0c050079ea */ /* 0x0005e2000ba0000f */
[----:B------:R2:W-:Y:S01]  /*42a0*/  UTCHMMA.2CTA tmem[UR11], gdesc[UR20], tmem[UR15], tmem[UR30], idesc[UR31], UPT ;  /* 0x00ff1e140b0079ea */ /* 0x0005e2000ba0000f */
[----:B------:R2:W-:Y:S01]  /*42b0*/  UTCBAR.2CTA.MULTICAST [UR10], URZ, UR14 ;  /* 0x000000ff0a0073e9 */ /* 0x0005e2000820080e */
[----:B------:R-:W-:Y:S01]  /*42c0*/  NOP ;  /* 0x0000000000007918 */ /* 0x000fe20000000000 */
.L_x_13:
[----:B------:R-:W-:Y:S01]  /*42d0*/  BAR.SYNC.DEFER_BLOCKING 0x0 ;  /* 0x0000000000007b1d */ /* 0x000fe20000010000 */
[----:B-1----:R-:W-:Y:S01]  /*42e0*/  VIADD R5, R154, 0xffffffbc ;  /* 0xffffffbc9a057836 */ /* 0x002fe20000000000 */
[----:B------:R-:W-:Y:S01]  /*42f0*/  IADD3 R4, P5, PT, R38, R36, RZ ;  /* 0x0000002426047210 */ /* 0x000fe20007fbe0ff */
[C---:B------:R-:W-:Y:S02]  /*4300*/  VIADD R9, R154.reuse, 0xffffffbb ;  /* 0xffffffbb9a097836 */ /* 0x040fe40000000000 */
[----:B------:R-:W-:-:S03]  /*4310*/  VIADD R10, R154, 0xffffffba ;  /* 0xffffffba9a0a7836 */ /* 0x000fc60000000000 */
[----:B------:R-:W1:Y:S01]  /*4320*/  LDC R27, c[0x0][0x3a0] ;  /* 0x0000e800ff1b7b82 */ /* 0x000e620000000800 */
[C---:B------:R-:W-:Y:S01]  /*4330*/  VIADD R11, R154.reuse, 0xffffffb9 ;  /* 0xffffffb99a0b7836 */ /* 0x040fe20000000000 */
[----:B------:R-:W3:Y:S01]  /*4340*/  S2R R26, SR_TID.X ;  /* 0x00000000001a7919 */ /* 0x000ee20000002100 */
[C---:B------:R-:W-:Y:S01]  /*4350*/  VIADD R12, R154.reuse, 0xffffffb7 ;  /* 0xffffffb79a0c7836 */ /* 0x040fe20000000000 */
[----:B--2---:R-:W-:Y:S01]  /*4360*/  UMOV UR4, URZ ;  /* 0x000000ff00047c82 */ /* 0x004fe20008000000 */
[C---:B------:R-:W-:Y:S02]  /*4370*/  VIADD R13, R154.reuse, 0xffffffb6 ;  /* 0xffffffb69a0d7836 */ /* 0x040fe40000000000 */
[C---:B------:R-:W-:Y:S01]  /*4380*/  VIADD R15, R154.reuse, 0xffffffb5 ;  /* 0xffffffb59a0f7836 */ /* 0x040fe20000000000 */
[----:B------:R-:W2:Y:S01]  /*4390*/  LDC R30, c[0x0][0x3a0] ;  /* 0x0000e800ff1e7b82 */ /* 0x000ea20000000800 */
[C---:B------:R-:W-:Y:S02]  /*43a0*/  VIADD R16, R154.reuse, 0xffffffb4 ;  /* 0xffffffb49a107836 */ /* 0x040fe40000000000 */
[----:B------:R-:W-:-:S02]  /*43b0*/  VIADD R17, R154, 0xffffffac ;  /* 0xffffffac9a117836 */ /* 0x000fc40000000000 */
[C---:B------:R-:W-:Y:S02]  /*43c0*/  VIADD R19, R154.reuse, 0xffffffa7 ;  /* 0xffffffa79a137836 */ /* 0x040fe40000000000 */
[C---:B------:R-:W-:Y:S02]  /*43d0*/  VIADD R20, R154.reuse, 0xffffffa2 ;  /* 0xffffffa29a147836 */ /* 0x040fe40000000000 */
[----:B------:R-:W-:Y:S01]  /*43e0*/  VIADD R23, R154, 0xffffffb3 ;  /* 0xffffffb39a177836 */ /* 0x000fe20000000000 */
[----:B------:R-:W-:Y:S01]  /*43f0*/  @!PT LDS RZ, [RZ] ;  /* 0x00000000fffff984 */ /* 0x000fe20000000800 */
[----:B------:R-:W-:Y:S01]  /*4400*/  @!PT LDS RZ, [RZ] ;  /* 0x00000000fffff984 */ /* 0x000fe20000000800 */
[----:B------:R-:W-:Y:S01]  /*4410*/  @!PT LDS RZ, [RZ] ;  /* 0x00000000fffff984 */ /* 0x000fe20000000800 */
[----:B------:R-:W-:Y:S01]  /*4420*/  LDGSTS.E [R131], desc[UR16][R116.64], !P2 ;  /* 0x0000000074837fae */ /* 0x000fe2000d1a1010 */
[----:B------:R-:W-:Y:S01]  /*4430*/  ISETP.GE.U32.AND P2, PT, R5, 0x7fffff9d, PT ;  /* 0x7fffff9d0500780c */ /* 0x000fe20003f46070 */
[----:B------:R-:W-:Y:S01]  /*4440*/  IMAD.X R5, R39, 0x1, R37, P5 ;  /* 0x0000000127057824 */ /* 0x000fe200028e0625 */
[-C--:B------:R-:W-:Y:S01]  /*4450*/  IADD3 R8, P5, PT, R80, R36.reuse, RZ ;  /* 0x0000002450087210 */ /* 0x080fe20007fbe0ff */
[----:B------:R-:W-:Y:S01]  /*4460*/  LDGSTS.E [R131+0x4], desc[UR16][R124.64], !P3 ;  /* 0x000040007c837fae */ /* 0x000fe2000d9a1010 */
[----:B------:R-:W-:Y:S01]  /*4470*/  IADD3 R6, P3, PT, R78, R36, RZ ;  /* 0x000000244e067210 */ /* 0x000fe20007f7e0ff */
[----:B------:R-:W-:-:S02]  /*4480*/  VIADD R24, R154, 0xffffffa3 ;  /* 0xffffffa39a187836 */ /* 0x000fc40000000000 */
[----:B------:R-:W-:Y:S01]  /*4490*/  LDGSTS.E [R131+0x8], desc[UR16][R126.64], !P4 ;  /* 0x000080007e837fae */ /* 0x000fe2000e1a1010 */
[----:B------:R-:W-:Y:S01]  /*44a0*/  ISETP.GE.U32.AND P4, PT, R10, 0x7fffff9b, PT ;  /* 0x7fffff9b0a00780c */ /* 0x000fe20003f86070 */
[--C-:B------:R-:W-:Y:S01]  /*44b0*/  IMAD.X R7, R79, 0x1, R37.reuse, P3 ;  /* 0x000000014f077824 */ /* 0x100fe200018e0625 */
[----:B------:R-:W-:Y:S01]  /*44c0*/  ISETP.GE.U32.AND P3, PT, R9, 0x7fffff9c, PT ;  /* 0x7fffff9c0900780c */ /* 0x000fe20003f66070 */
[----:B------:R-:W-:Y:S02]  /*44d0*/  IMAD.X R9, R81, 0x1, R37, P5 ;  /* 0x0000000151097824 */ /* 0x000fe400028e0625 */
[----:B------:R-:W-:Y:S01]  /*44e0*/  LDGSTS.E [R131+0xc], desc[UR16][R132.64], !P2 ;  /* 0x0000c00084837fae */ /* 0x000fe2000d1a1010 */
[----:B------:R-:W-:Y:S01]  /*44f0*/  ISETP.GE.U32.AND P2, PT, R11, 0x7fffff9a, PT ;  /* 0x7fffff9a0b00780c */ /* 0x000fe20003f46070 */
[----:B------:R-:W-:Y:S01]  /*4500*/  VIADD R11, R154, 0xffffffb8 ;  /* 0xffffffb89a0b7836 */ /* 0x000fe20000000000 */
[----:B---3--:R-:W-:Y:S01]  /*4510*/  LOP3.LUT R26, R26, 0x1f, RZ, 0xc0, !PT ;  /* 0x0000001f1a1a7812 */ /* 0x008fe200078ec0ff */
[----:B------:R-:W-:-:S02]  /*4520*/  IMAD.SHL.U32 R38, R77, 0x4, RZ ;  /* 0x000000044d267824 */ /* 0x000fc400078e00ff */
[----:B-1----:R-:W-:Y:S01]  /*4530*/  VIADD R27, R27, 0xffffffc0 ;  /* 0xffffffc01b1b7836 */ /* 0x002fe20000000000 */
[----:B------:R-:W-:Y:S01]  /*4540*/  ISETP.GE.U32.AND P5, PT, R11, 0x7fffff99, PT ;  /* 0x7fffff990b00780c */ /* 0x000fe20003fa6070 */
[----:B--2---:R-:W-:Y:S02]  /*4550*/  VIADD R30, R30, 0x1f ;  /* 0x0000001f1e1e7836 */ /* 0x004fe40000000000 */
[----:B------:R-:W-:Y:S01]  /*4560*/  LDGSTS.E [R131+0x10], desc[UR16][R134.64], !P3 ;  /* 0x0001000086837fae */ /* 0x000fe2000d9a1010 */
[----:B------:R-:W-:-:S03]  /*4570*/  IADD3 R10, P3, PT, R82, R36, RZ ;  /* 0x00000024520a7210 */ /* 0x000fc60007f7e0ff */
[----:B------:R-:W-:Y:S01]  /*4580*/  LDGSTS.E [R131+0x14], desc[UR16][R136.64], !P4 ;  /* 0x0001400088837fae */ /* 0x000fe2000e1a1010 */
[----:B------:R-:W-:Y:S01]  /*4590*/  ISETP.GE.U32.AND P4, PT, R13, 0x7fffff97, PT ;  /* 0x7fffff970d00780c */ /* 0x000fe20003f86070 */
[----:B------:R-:W-:Y:S01]  /*45a0*/  IMAD.X R11, R83, 0x1, R37, P3 ;  /* 0x00000001530b7824 */ /* 0x000fe200018e0625 */
[----:B------:R-:W-:Y:S01]  /*45b0*/  ISETP.GE.U32.AND P3, PT, R12, 0x7fffff98, PT ;  /* 0x7fffff980c00780c */ /* 0x000fe20003f66070 */
[----:B------:R-:W-:Y:S01]  /*45c0*/  LDGSTS.E [R131+0x18], desc[UR16][R138.64], !P2 ;  /* 0x000180008a837fae */ /* 0x000fe2000d1a1010 */
[----:B------:R-:W-:-:S03]  /*45d0*/  IADD3 R12, P2, PT, R84, R36, RZ ;  /* 0x00000024540c7210 */ /* 0x000fc60007f5e0ff */
[----:B------:R-:W-:Y:S01]  /*45e0*/  LDGSTS.E [R131+0x1c], desc[UR16][R140.64], !P5 ;  /* 0x0001c0008c837fae */ /* 0x000fe2000e9a1010 */
[----:B------:R-:W-:Y:S01]  /*45f0*/  IADD3 R14, P5, PT, R86, R36, RZ ;  /* 0x00000024560e7210 */ /* 0x000fe20007fbe0ff */
[----:B------:R-:W-:Y:S01]  /*4600*/  IMAD.X R13, R85, 0x1, R37, P2 ;  /* 0x00000001550d7824 */ /* 0x000fe200010e0625 */
[----:B------:R-:W-:-:S03]  /*4610*/  ISETP.GE.U32.AND P2, PT, R15, 0x7fffff96, PT ;  /* 0x7fffff960f00780c */ /* 0x000fc60003f46070 */
[----:B------:R-:W-:Y:S02]  /*4620*/  IMAD.X R15, R87, 0x1, R37, P5 ;  /* 0x00000001570f7824 */ /* 0x000fe400028e0625 */
[----:B------:R1:W-:Y:S01]  /*4630*/  LDGSTS.E [R131+0x20], desc[UR16][R4.64], !P3 ;  /* 0x0002000004837fae */ /* 0x0003e2000d9a1010 */
[----:B------:R-:W-:Y:S01]  /*4640*/  ISETP.GE.U32.AND P3, PT, R16, 0x7fffff95, PT ;  /* 0x7fffff951000780c */ /* 0x000fe20003f66070 */
[C---:B------:R-:W-:Y:S02]  /*4650*/  VIADD R16, R154.reuse, 0xffffffad ;  /* 0xffffffad9a107836 */ /* 0x040fe40000000000 */
[----:B------:R-:W-:Y:S01]  /*4660*/  LDGSTS.E [R131+0x24], desc[UR16][R6.64], !P4 ;  /* 0x0002400006837fae */ /* 0x000fe2000e1a1010 */
[----:B------:R-:W-:Y:S01]  /*4670*/  ISETP.GE.U32.AND P4, PT, R17, 0x7fffff8d, PT ;  /* 0x7fffff8d1100780c */ /* 0x000fe20003f86070 */
[----:B------:R-:W-:Y:S02]  /*4680*/  VIADD R17, R154, 0xffffffae ;  /* 0xffffffae9a117836 */ /* 0x000fe40000000000 */
[----:B------:R2:W-:Y:S01]  /*4690*/  LDGSTS.E [R131+0x28], desc[UR16][R8.64], !P2 ;  /* 0x0002800008837fae */ /* 0x0005e2000d1a1010 */
[----:B------:R-:W-:Y:S01]  /*46a0*/  ISETP.GE.U32.AND P2, PT, R16, 0x7fffff8e, PT ;  /* 0x7fffff8e1000780c */ /* 0x000fe20003f46070 */
[C---:B------:R-:W-:Y:S01]  /*46b0*/  VIADD R16, R154.reuse, 0xffffffaf ;  /* 0xffffffaf9a107836 */ /* 0x040fe20000000000 */
[----:B------:R-:W-:Y:S01]  /*46c0*/  ISETP.GE.U32.AND P5, PT, R17, 0x7fffff8f, PT ;  /* 0x7fffff8f1100780c */ /* 0x000fe20003fa6070 */
[C---:B-1----:R-:W-:Y:S01]  /*46d0*/  VIADD R5, R154.reuse, 0xffffffa8 ;  /* 0xffffffa89a057836 */ /* 0x042fe20000000000 */
[----:B------:R-:W-:Y:S01]  /*46e0*/  SEL R18, RZ, 0x1fffe, P2 ;  /* 0x0001fffeff127807 */ /* 0x000fe20001000000 */
[C---:B------:R-:W-:Y:S01]  /*46f0*/  VIADD R4, R154.reuse, 0xffffffa9 ;  /* 0xffffffa99a047836 */ /* 0x040fe20000000000 */
[----:B------:R-:W-:Y:S01]  /*4700*/  SEL R17, RZ, 0x1, P4 ;  /* 0x00000001ff117807 */ /* 0x000fe20002000000 */
[----:B------:R1:W-:Y:S01]  /*4710*/  LDGSTS.E [R131+0x2c], desc[UR16][R10.64], !P3 ;  /* 0x0002c0000a837fae */ /* 0x0003e2000d9a1010 */
[----:B------:R-:W-:Y:S01]  /*4720*/  ISETP.GE.U32.AND P2, PT, R5, 0x7fffff89, PT ;  /* 0x7fffff890500780c */ /* 0x000fe20003f46070 */
[----:B------:R-:W-:Y:S01]  /*4730*/  VIADD R5, R154, 0xffffffaa ;  /* 0xffffffaa9a057836 */ /* 0x000fe20000000000 */
[----:B------:R-:W-:Y:S01]  /*4740*/  ISETP.GE.U32.AND P4, PT, R16, 0x7fffff90, PT ;  /* 0x7fffff901000780c */ /* 0x000fe20003f86070 */
[C---:B--2---:R-:W-:Y:S01]  /*4750*/  VIADD R9, R154.reuse, 0xffffffab ;  /* 0xffffffab9a097836 */ /* 0x044fe20000000000 */
[----:B------:R-:W-:Y:S01]  /*4760*/  SEL R6, RZ, 0x4, P5 ;  /* 0x00000004ff067807 */ /* 0x000fe20002800000 */
[----:B------:R-:W-:Y:S01]  /*4770*/  VIADD R16, R154, 0xffffffa6 ;  /* 0xffffffa69a107836 */ /* 0x000fe20000000000 */
[----:B------:R-:W-:Y:S01]  /*4780*/  ISETP.GE.U32.AND P5, PT, R4, 0x7fffff8a, PT ;  /* 0x7fffff8a0400780c */ /* 0x000fe20003fa6070 */
[C---:B------:R-:W-:Y:S01]  /*4790*/  VIADD R4, R154.reuse, 0xffffffa4 ;  /* 0xffffffa49a047836 */ /* 0x040fe20000000000 */
[----:B------:R-:W-:Y:S01]  /*47a0*/  SEL R7, RZ, 0x7fff8, P4 ;  /* 0x0007fff8ff077807 */ /* 0x000fe20002000000 */
[----:B------:R-:W-:Y:S01]  /*47b0*/  IMAD.IADD R17, R17, 0x1, R18 ;  /* 0x0000000111117824 */ /* 0x000fe200078e0212 */
[----:B------:R-:W-:Y:S01]  /*47c0*/  ISETP.GE.U32.AND P4, PT, R5, 0x7fffff8b, PT ;  /* 0x7fffff8b0500780c */ /* 0x000fe20003f86070 */
[----:B------:R-:W-:Y:S01]  /*47d0*/  VIADD R5, R154, 0xffffffa5 ;  /* 0xffffffa59a057836 */ /* 0x000fe20000000000 */
[----:B------:R-:W-:-:S02]  /*47e0*/  SEL R8, RZ, 0x1, P2 ;  /* 0x00000001ff087807 */ /* 0x000fc40001000000 */
[----:B------:R-:W-:Y:S02]  /*47f0*/  ISETP.GE.U32.AND P2, PT, R9, 0x7fffff8c, PT ;  /* 0x7fffff8c0900780c */ /* 0x000fe40003f46070 */
[----:B------:R-:W-:Y:S02]  /*4800*/  SEL R9, RZ, 0x1fffe, P5 ;  /* 0x0001fffeff097807 */ /* 0x000fe40002800000 */
[----:B------:R-:W-:Y:S02]  /*4810*/  ISETP.GE.U32.AND P5, PT, R4, 0x7fffff85, PT ;  /* 0x7fffff850400780c */ /* 0x000fe40003fa6070 */
[----:B------:R-:W-:Y:S01]  /*4820*/  SEL R4, RZ, 0x4, P4 ;  /* 0x00000004ff047807 */ /* 0x000fe20002000000 */
[----:B------:R-:W-:Y:S01]  /*4830*/  IMAD.IADD R8, R8, 0x1, R9 ;  /* 0x0000000108087824 */ /* 0x000fe200078e0209 */
[----:B------:R-:W-:Y:S02]  /*4840*/  ISETP.GE.U32.AND P4, PT, R5, 0x7fffff86, PT ;  /* 0x7fffff860500780c */ /* 0x000fe40003f86070 */
[----:B------:R-:W-:-:S02]  /*4850*/  SEL R5, RZ, 0x7fff8, P2 ;  /* 0x0007fff8ff057807 */ /* 0x000fc40001000000 */
[----:B------:R-:W-:Y:S01]  /*4860*/  ISETP.GE.U32.AND P2, PT, R16, 0x7fffff87, PT ;  /* 0x7fffff871000780c */ /* 0x000fe20003f46070 */
[----:B------:R-:W-:Y:S01]  /*4870*/  VIADD R16, R154, 0xffffffa1 ;  /* 0xffffffa19a107836 */ /* 0x000fe20000000000 */
[----:B------:R-:W-:Y:S02]  /*4880*/  SEL R22, RZ, 0x1fffe, P4 ;  /* 0x0001fffeff167807 */ /* 0x000fe40002000000 */
[----:B------:R-:W-:Y:S02]  /*4890*/  SEL R21, RZ, 0x1, P5 ;  /* 0x00000001ff157807 */ /* 0x000fe40002800000 */
[----:B------:R-:W-:Y:S01]  /*48a0*/  ISETP.GE.U32.AND P4, PT, R16, 0x7fffff82, PT ;  /* 0x7fffff821000780c */ /* 0x000fe20003f86070 */
[----:B------:R-:W-:Y:S01]  /*48b0*/  VIADD R16, R154, 0xffffffa0 ;  /* 0xffffffa09a107836 */ /* 0x000fe20000000000 */
[----:B------:R-:W-:Y:S01]  /*48c0*/  ISETP.GE.U32.AND P5, PT, R19, 0x7fffff88, PT ;  /* 0x7fffff881300780c */ /* 0x000fe20003fa6070 */
[----:B------:R-:W-:Y:S01]  /*48d0*/  IMAD.IADD R21, R21, 0x1, R22 ;  /* 0x0000000115157824 */ /* 0x000fe200078e0216 */
[----:B------:R-:W-:-:S02]  /*48e0*/  SEL R19, RZ, 0x4, P2 ;  /* 0x00000004ff137807 */ /* 0x000fc40001000000 */
[----:B------:R-:W-:Y:S02]  /*48f0*/  ISETP.GE.U32.AND P2, PT, R20, 0x7fffff83, PT ;  /* 0x7fffff831400780c */ /* 0x000fe40003f46070 */
[----:B------:R-:W-:Y:S02]  /*4900*/  SEL R20, RZ, 0x7fff8, P5 ;  /* 0x0007fff8ff147807 */ /* 0x000fe40002800000 */
[----:B------:R-:W-:Y:S02]  /*4910*/  ISETP.GE.U32.AND P5, PT, R16, 0x7fffff81, PT ;  /* 0x7fffff811000780c */ /* 0x000fe40003fa6070 */
[----:B------:R-:W-:Y:S02]  /*4920*/  SEL R25, RZ, 0x1fffe, P4 ;  /* 0x0001fffeff197807 */ /* 0x000fe40002000000 */
[----:B------:R-:W-:Y:S02]  /*4930*/  ISETP.GE.U32.AND P4, PT, R23, 0x7fffff94, PT ;  /* 0x7fffff941700780c */ /* 0x000fe40003f86070 */
[----:B------:R-:W-:-:S02]  /*4940*/  SEL R23, RZ, 0x4, P2 ;  /* 0x00000004ff177807 */ /* 0x000fc40001000000 */
[----:B------:R-:W-:Y:S02]  /*4950*/  ISETP.GE.U32.AND P2, PT, R24, 0x7fffff84, PT ;  /* 0x7fffff841800780c */ /* 0x000fe40003f46070 */
[----:B------:R-:W-:Y:S02]  /*4960*/  SEL R24, RZ, 0x1, P5 ;  /* 0x00000001ff187807 */ /* 0x000fe40002800000 */
[----:B------:R-:W-:Y:S02]  /*4970*/  LOP3.LUT R8, R8, 0x3, RZ, 0xc0, !PT ;  /* 0x0000000308087812 */ /* 0x000fe400078ec0ff */
[----:B------:R-:W-:Y:S01]  /*4980*/  SEL R18, RZ, 0x7fff8, P2 ;  /* 0x0007fff8ff127807 */ /* 0x000fe20001000000 */
[----:B------:R-:W-:Y:S01]  /*4990*/  IMAD.IADD R24, R24, 0x1, R25 ;  /* 0x0000000118187824 */ /* 0x000fe200078e0219 */
[----:B------:R-:W-:Y:S01]  /*49a0*/  IADD3 R4, PT, PT, R8, R5, R4 ;  /* 0x0000000508047210 */ /* 0x000fe20007ffe004 */
[----:B------:R-:W-:Y:S01]  /*49b0*/  LDGSTS.E [R131+0x30], desc[UR16][R12.64], !P4 ;  /* 0x000300000c837fae */ /* 0x000fe2000e1a1010 */
[----:B------:R-:W-:-:S02]  /*49c0*/  LOP3.LUT R21, R21, 0x3, RZ, 0xc0, !PT ;  /* 0x0000000315157812 */ /* 0x000fc400078ec0ff */
[----:B------:R-:W-:Y:S01]  /*49d0*/  LOP3.LUT R24, R24, 0x3, RZ, 0xc0, !PT ;  /* 0x0000000318187812 */ /* 0x000fe200078ec0ff */
[----:B------:R-:W-:Y:S01]  /*49e0*/  IMAD.SHL.U32 R4, R4, 0x100, RZ ;  /* 0x0000010004047824 */ /* 0x000fe200078e00ff */
[----:B------:R-:W-:Y:S02]  /*49f0*/  LOP3.LUT R17, R17, 0x3, RZ, 0xc0, !PT ;  /* 0x0000000311117812 */ /* 0x000fe400078ec0ff */
[----:B------:R-:W-:Y:S02]  /*4a00*/  IADD3 R18, PT, PT, R24, R18, R23 ;  /* 0x0000001218127210 */ /* 0x000fe40007ffe017 */
[----:B------:R-:W-:Y:S02]  /*4a10*/  IADD3 R19, PT, PT, R21, R20, R19 ;  /* 0x0000001415137210 */ /* 0x000fe40007ffe013 */
[----:B------:R-:W-:Y:S02]  /*4a20*/  LOP3.LUT R18, R18, 0xf, RZ, 0xc0, !PT ;  /* 0x0000000f12127812 */ /* 0x000fe400078ec0ff */
[----:B------:R-:W-:Y:S01]  /*4a30*/  IADD3 R6, PT, PT, R17, R7, R6 ;  /* 0x0000000711067210 */ /* 0x000fe20007ffe006 */
[----:B------:R-:W-:Y:S01]  /*4a40*/  VIADD R7, R154, 0xffffffb2 ;  /* 0xffffffb29a077836 */ /* 0x000fe20000000000 */
[----:B------:R-:W-:Y:S01]  /*4a50*/  LOP3.LUT R5, R4, 0xf00, RZ, 0xe2, !PT ;  /* 0x00000f0004057812 */ /* 0x000fe200078ee2ff */
[----:B------:R-:W-:-:S02]  /*4a60*/  IMAD R18, R19, 0x10, R18 ;  /* 0x0000001013127824 */ /* 0x000fc400078e0212 */
[----:B------:R-:W-:Y:S01]  /*4a70*/  VIADD R4, R154, 0xffffffb1 ;  /* 0xffffffb19a047836 */ /* 0x000fe20000000000 */
[----:B------:R-:W-:Y:S01]  /*4a80*/  ISETP.GE.U32.AND P3, PT, R7, 0x7fffff93, PT ;  /* 0x7fffff930700780c */ /* 0x000fe20003f66070 */
[----:B------:R-:W-:Y:S01]  /*4a90*/  IMAD R5, R6, 0x1000, R5 ;  /* 0x0000100006057824 */ /* 0x000fe200078e0205 */
[----:B------:R-:W-:Y:S01]  /*4aa0*/  LOP3.LUT R18, R18, 0xff, RZ, 0xc0, !PT ;  /* 0x000000ff12127812 */ /* 0x000fe200078ec0ff */
[----:B------:R-:W-:Y:S01]  /*4ab0*/  VIADD R154, R154, 0xffffffb0 ;  /* 0xffffffb09a9a7836 */ /* 0x000fe20000000000 */
[----:B------:R-:W-:Y:S02]  /*4ac0*/  ISETP.GE.U32.AND P2, PT, R4, 0x7fffff92, PT ;  /* 0x7fffff920400780c */ /* 0x000fe40003f46070 */
[----:B------:R-:W-:Y:S01]  /*4ad0*/  IADD3 R4, P4, PT, R88, R36, RZ ;  /* 0x0000002458047210 */ /* 0x000fe20007f9e0ff */
[----:B------:R-:W-:-:S04]  /*4ae0*/  IMAD.IADD R17, R5, 0x1, R18 ;  /* 0x0000000105117824 */ /* 0x000fc800078e0212 */
[----:B------:R-:W-:Y:S01]  /*4af0*/  IMAD.X R5, R89, 0x1, R37, P4 ;  /* 0x0000000159057824 */ /* 0x000fe200020e0625 */
[----:B------:R-:W-:Y:S01]  /*4b00*/  LOP3.LUT R17, R17, 0xffff, RZ, 0xc0, !PT ;  /* 0x0000ffff11117812 */ /* 0x000fe200078ec0ff */
[----:B------:R2:W-:Y:S01]  /*4b10*/  LDGSTS.E [R131+0x34], desc[UR16][R14.64], !P3 ;  /* 0x000340000e837fae */ /* 0x0005e2000d9a1010 */
[----:B------:R-:W-:Y:S02]  /*4b20*/  ISETP.GE.U32.AND P3, PT, R154, 0x7fffff91, PT ;  /* 0x7fffff919a00780c */ /* 0x000fe40003f66070 */
[--C-:B------:R-:W-:Y:S01]  /*4b30*/  SHF.R.U32.HI R7, RZ, 0xf, R17.reuse ;  /* 0x0000000fff077819 */ /* 0x100fe20000011611 */
[----:B------:R3:W-:Y:S01]  /*4b40*/  LDGSTS.E [R131+0x38], desc[UR16][R4.64], !P2 ;  /* 0x0003800004837fae */ /* 0x0007e2000d1a1010 */
[----:B------:R-:W-:Y:S02]  /*4b50*/  IADD3 R6, P4, PT, R90, R36, RZ ;  /* 0x000000245a067210 */ /* 0x000fe40007f9e0ff */
[----:B------:R-:W-:Y:S02]  /*4b60*/  LOP3.LUT P2, RZ, R7, 0x1, RZ, 0xc0, !PT ;  /* 0x0000000107ff7812 */ /* 0x000fe4000784c0ff */
[----:B------:R-:W-:Y:S01]  /*4b70*/  SHF.R.U32.HI R8, RZ, 0xe, R17 ;  /* 0x0000000eff087819 */ /* 0x000fe20000011611 */
[----:B------:R-:W-:Y:S01]  /*4b80*/  IMAD.X R7, R91, 0x1, R37, P4 ;  /* 0x000000015b077824 */ /* 0x000fe200020e0625 */
[----:B-1----:R-:W-:-:S02]  /*4b90*/  SHF.R.U32.HI R10, RZ, 0xc, R17 ;  /* 0x0000000cff0a7819 */ /* 0x002fc40000011611 */
[--C-:B--2---:R-:W-:Y:S02]  /*4ba0*/  SHF.R.U32.HI R14, RZ, 0xa, R17.reuse ;  /* 0x0000000aff0e7819 */ /* 0x104fe40000011611 */
[----:B------:R1:W-:Y:S01]  /*4bb0*/  LDGSTS.E [R131+0x3c], desc[UR16][R6.64], !P3 ;  /* 0x0003c00006837fae */ /* 0x0003e2000d9a1010 */
[----:B---3--:R-:W-:Y:S02]  /*4bc0*/  IADD3 R4, P4, PT, R92, R36, RZ ;  /* 0x000000245c047210 */ /* 0x008fe40007f9e0ff */
[----:B------:R-:W-:Y:S02]  /*4bd0*/  LOP3.LUT P3, RZ, R8, 0x1, RZ, 0xc0, !PT ;  /* 0x0000000108ff7812 */ /* 0x000fe4000786c0ff */
[----:B------:R-:W-:Y:S01]  /*4be0*/  SHF.R.U32.HI R8, RZ, 0xd, R17 ;  /* 0x0000000dff087819 */ /* 0x000fe20000011611 */
[----:B------:R-:W-:Y:S01]  /*4bf0*/  IMAD.X R5, R93, 0x1, R37, P4 ;  /* 0x000000015d057824 */ /* 0x000fe200020e0625 */
[--C-:B------:R-:W-:Y:S02]  /*4c00*/  SHF.R.U32.HI R19, RZ, 0x8, R17.reuse ;  /* 0x00000008ff137819 */ /* 0x100fe40000011611 */
[----:B------:R-:W-:-:S02]  /*4c10*/  SHF.R.U32.HI R22, RZ, 0x4, R17 ;  /* 0x00000004ff167819 */ /* 0x000fc40000011611 */
[----:B------:R2:W-:Y:S01]  /*4c20*/  LDGSTS.E [R131+0x40], desc[UR16][R4.64], P2 ;  /* 0x0004000004837fae */ /* 0x0005e200091a1010 */
[----:B-1----:R-:W-:Y:S02]  /*4c30*/  IADD3 R6, P4, PT, R94, R36, RZ ;  /* 0x000000245e067210 */ /* 0x002fe40007f9e0ff */
[----:B------:R-:W-:-:S03]  /*4c40*/  LOP3.LUT P2, RZ, R8, 0x1, RZ, 0xc0, !PT ;  /* 0x0000000108ff7812 */ /* 0x000fc6000784c0ff */
[----:B------:R-:W-:Y:S01]  /*4c50*/  IMAD.X R7, R95, 0x1, R37, P4 ;  /* 0x000000015f077824 */ /* 0x000fe200020e0625 */
[----:B------:R-:W-:-:S04]  /*4c60*/  IADD3 R8, P4, PT, R96, R36, RZ ;  /* 0x0000002460087210 */ /* 0x000fc80007f9e0ff */
[----:B------:R-:W-:Y:S01]  /*4c70*/  LDGSTS.E [R131+0x44], desc[UR16][R6.64], P3 ;  /* 0x0004400006837fae */ /* 0x000fe200099a1010 */
[----:B------:R-:W-:Y:S01]  /*4c80*/  IMAD.X R9, R97, 0x1, R37, P4 ;  /* 0x0000000161097824 */ /* 0x000fe200020e0625 */
[----:B--2---:R-:W-:Y:S02]  /*4c90*/  SHF.R.U32.HI R5, RZ, 0xb, R17 ;  /* 0x0000000bff057819 */ /* 0x004fe40000011611 */
[----:B------:R-:W-:Y:S02]  /*4ca0*/  LOP3.LUT P3, RZ, R10, 0x1, RZ, 0xc0, !PT ;  /* 0x000000010aff7812 */ /* 0x000fe4000786c0ff */
[----:B------:R1:W-:Y:S01]  /*4cb0*/  LDGSTS.E [R131+0x48], desc[UR16][R8.64], P2 ;  /* 0x0004800008837fae */ /* 0x0003e200091a1010 */
[-C--:B------:R-:W-:Y:S02]  /*4cc0*/  IADD3 R12, P2, PT, R100, R36.reuse, RZ ;  /* 0x00000024640c7210 */ /* 0x080fe40007f5e0ff */
[----:B------:R-:W-:-:S03]  /*4cd0*/  IADD3 R10, P4, PT, R98, R36, RZ ;  /* 0x00000024620a7210 */ /* 0x000fc60007f9e0ff */
[--C-:B------:R-:W-:Y:S01]  /*4ce0*/  IMAD.X R13, R101, 0x1, R37.reuse, P2 ;  /* 0x00000001650d7824 */ /* 0x100fe200010e0625 */
[----:B------:R-:W-:Y:S01]  /*4cf0*/  LOP3.LUT P2, RZ, R5, 0x1, RZ, 0xc0, !PT ;  /* 0x0000000105ff7812 */ /* 0x000fe2000784c0ff */
[----:B------:R-:W-:Y:S01]  /*4d00*/  IMAD.X R11, R99, 0x1, R37, P4 ;  /* 0x00000001630b7824 */ /* 0x000fe200020e0625 */
[-C--:B------:R-:W-:Y:S02]  /*4d10*/  IADD3 R4, P4, PT, R102, R36.reuse, RZ ;  /* 0x0000002466047210 */ /* 0x080fe40007f9e0ff */
[----:B-1----:R-:W-:Y:S02]  /*4d20*/  SHF.R.U32.HI R9, RZ, 0x9, R17 ;  /* 0x00000009ff097819 */ /* 0x002fe40000011611 */
[----:B------:R1:W-:Y:S01]  /*4d30*/  LDGSTS.E [R131+0x4c], desc[UR16][R10.64], P3 ;  /* 0x0004c0000a837fae */ /* 0x0003e200099a1010 */
[----:B------:R-:W-:Y:S01]  /*4d40*/  IMAD.X R5, R103, 0x1, R37, P4 ;  /* 0x0000000167057824 */ /* 0x000fe200020e0625 */
[----:B------:R-:W-:Y:S02]  /*4d50*/  IADD3 R6, P4, PT, R104, R36, RZ ;  /* 0x0000002468067210 */ /* 0x000fe40007f9e0ff */
[----:B------:R-:W-:-:S03]  /*4d60*/  LOP3.LUT P3, RZ, R14, 0x1, RZ, 0xc0, !PT ;  /* 0x000000010eff7812 */ /* 0x000fc6000786c0ff */
[----:B------:R-:W-:Y:S01]  /*4d70*/  LDGSTS.E [R131+0x50], desc[UR16][R12.64], P2 ;  /* 0x000500000c837fae */ /* 0x000fe200091a1010 */
[----:B------:R-:W-:Y:S01]  /*4d80*/  LOP3.LUT P2, RZ, R9, 0x1, RZ, 0xc0, !PT ;  /* 0x0000000109ff7812 */ /* 0x000fe2000784c0ff */
[----:B------:R-:W-:Y:S01]  /*4d90*/  IMAD.X R7, R105, 0x1, R37, P4 ;  /* 0x0000000169077824 */ /* 0x000fe200020e0625 */
[----:B------:R-:W-:Y:S02]  /*4da0*/  IADD3 R8, P4, PT, R106, R36, RZ ;  /* 0x000000246a087210 */ /* 0x000fe40007f9e0ff */
[----:B-1----:R-:W-:-:S03]  /*4db0*/  SHF.R.U32.HI R11, RZ, 0x7, R17 ;  /* 0x00000007ff0b7819 */ /* 0x002fc60000011611 */
[----:B------:R-:W-:Y:S01]  /*4dc0*/  IMAD.X R9, R107, 0x1, R37, P4 ;  /* 0x000000016b097824 */ /* 0x000fe200020e0625 */
[-C--:B------:R-:W-:Y:S01]  /*4dd0*/  IADD3 R14, P4, PT, R108, R36.reuse, RZ ;  /* 0x000000246c0e7210 */ /* 0x080fe20007f9e0ff */
[----:B------:R1:W-:Y:S01]  /*4de0*/  LDGSTS.E [R131+0x54], desc[UR16][R4.64], P3 ;  /* 0x0005400004837fae */ /* 0x0003e200099a1010 */
[----:B------:R-:W-:-:S03]  /*4df0*/  IADD3 R18, P3, PT, R110, R36, RZ ;  /* 0x000000246e127210 */ /* 0x000fc60007f7e0ff */
[----:B------:R2:W-:Y:S01]  /*4e00*/  LDGSTS.E [R131+0x58], desc[UR16][R6.64], P2 ;  /* 0x0005800006837fae */ /* 0x0005e200091a1010 */
[----:B------:R-:W-:Y:S01]  /*4e10*/  LOP3.LUT P2, RZ, R19, 0x1, RZ, 0xc0, !PT ;  /* 0x0000000113ff7812 */ /* 0x000fe2000784c0ff */
[--C-:B------:R-:W-:Y:S01]  /*4e20*/  IMAD.X R15, R109, 0x1, R37.reuse, P4 ;  /* 0x000000016d0f7824 */ /* 0x100fe200020e0625 */
[-C--:B------:R-:W-:Y:S01]  /*4e30*/  IADD3 R20, P4, PT, R112, R36.reuse, RZ ;  /* 0x0000002470147210 */ /* 0x080fe20007f9e0ff */
[----:B------:R-:W-:Y:S01]  /*4e40*/  IMAD.X R19, R111, 0x1, R37, P3 ;  /* 0x000000016f137824 */ /* 0x000fe200018e0625 */
[----:B------:R-:W-:-:S03]  /*4e50*/  IADD3 R10, P3, PT, R114, R36, RZ ;  /* 0x00000024720a7210 */ /* 0x000fc60007f7e0ff */
[--C-:B------:R-:W-:Y:S01]  /*4e60*/  IMAD.X R21, R113, 0x1, R37.reuse, P4 ;  /* 0x0000000171157824 */ /* 0x100fe200020e0625 */
[----:B------:R-:W-:Y:S01]  /*4e70*/  LOP3.LUT P4, RZ, R11, 0x1, RZ, 0xc0, !PT ;  /* 0x000000010bff7812 */ /* 0x000fe2000788c0ff */
[----:B------:R-:W-:Y:S01]  /*4e80*/  IMAD.X R11, R115, 0x1, R37, P3 ;  /* 0x00000001730b7824 */ /* 0x000fe200018e0625 */
[----:B-1----:R-:W-:Y:S02]  /*4e90*/  IADD3 R4, P3, PT, R118, R36, RZ ;  /* 0x0000002476047210 */ /* 0x002fe40007f7e0ff */
[--C-:B--2---:R-:W-:Y:S01]  /*4ea0*/  SHF.R.U32.HI R6, RZ, 0x6, R17.reuse ;  /* 0x00000006ff067819 */ /* 0x104fe20000011611 */
[----:B------:R1:W-:Y:S01]  /*4eb0*/  LDGSTS.E [R131+0x5c], desc[UR16][R8.64], P2 ;  /* 0x0005c00008837fae */ /* 0x0003e200091a1010 */
[----:B------:R-:W-:Y:S01]  /*4ec0*/  SHF.R.U32.HI R7, RZ, 0x5, R17 ;  /* 0x00000005ff077819 */ /* 0x000fe20000011611 */
[----:B------:R-:W-:Y:S01]  /*4ed0*/  IMAD.X R5, R119, 0x1, R37, P3 ;  /* 0x0000000177057824 */ /* 0x000fe200018e0625 */
[----:B------:R-:W-:Y:S02]  /*4ee0*/  LOP3.LUT P2, RZ, R6, 0x1, RZ, 0xc0, !PT ;  /* 0x0000000106ff7812 */ /* 0x000fe4000784c0ff */
[----:B------:R-:W-:-:S03]  /*4ef0*/  LOP3.LUT P3, RZ, R7, 0x1, RZ, 0xc0, !PT ;  /* 0x0000000107ff7812 */ /* 0x000fc6000786c0ff */
[----:B------:R2:W-:Y:S01]  /*4f00*/  LDGSTS.E [R131+0x60], desc[UR16][R14.64], P4 ;  /* 0x000600000e837fae */ /* 0x0005e2000a1a1010 */
[----:B------:R-:W-:-:S05]  /*4f10*/  IADD3 R6, P4, PT, R120, R36, RZ ;  /* 0x0000002478067210 */ /* 0x000fca0007f9e0ff */
[----:B------:R-:W-:Y:S01]  /*4f20*/  IMAD.X R7, R121, 0x1, R37, P4 ;  /* 0x0000000179077824 */ /* 0x000fe200020e0625 */
[-C--:B------:R-:W-:Y:S01]  /*4f30*/  IADD3 R12, P4, PT, R122, R36.reuse, RZ ;  /* 0x000000247a0c7210 */ /* 0x080fe20007f9e0ff */
[----:B------:R3:W-:Y:S01]  /*4f40*/  LDGSTS.E [R131+0x64], desc[UR16][R18.64], P2 ;  /* 0x0006400012837fae */ /* 0x0007e200091a1010 */
[----:B------:R-:W-:Y:S02]  /*4f50*/  LOP3.LUT P2, RZ, R22, 0x1, RZ, 0xc0, !PT ;  /* 0x0000000116ff7812 */ /* 0x000fe4000784c0ff */
[----:B------:R-:W-:Y:S01]  /*4f60*/  SHF.R.S32.HI R22, RZ, 0x1f, R77 ;  /* 0x0000001fff167819 */ /* 0x000fe2000001144d */
[----:B------:R4:W-:Y:S01]  /*4f70*/  LDGSTS.E [R131+0x68], desc[UR16][R20.64], P3 ;  /* 0x0006800014837fae */ /* 0x0009e200099a1010 */
[----:B-1----:R-:W-:Y:S01]  /*4f80*/  IADD3 R8, P3, PT, R62, R36, RZ ;  /* 0x000000243e087210 */ /* 0x002fe20007f7e0ff */
[----:B------:R-:W-:Y:S01]  /*4f90*/  IMAD.X R13, R123, 0x1, R37, P4 ;  /* 0x000000017b0d7824 */ /* 0x000fe200020e0625 */
[----:B--2---:R-:W-:Y:S02]  /*4fa0*/  SHF.R.U32.HI R15, RZ, 0x3, R17 ;  /* 0x00000003ff0f7819 */ /* 0x004fe40000011611 */
[----:B------:R-:W-:Y:S01]  /*4fb0*/  SHF.L.U64.HI R39, R77, 0x2, R22 ;  /* 0x000000024d277819 */ /* 0x000fe20000010216 */
[----:B------:R-:W-:Y:S01]  /*4fc0*/  IMAD.X R9, R63, 0x1, R37, P3 ;  /* 0x000000013f097824 */ /* 0x000fe200018e0625 */
[----:B------:R-:W-:-:S02]  /*4fd0*/  LOP3.LUT P3, RZ, R15, 0x1, RZ, 0xc0, !PT ;  /* 0x000000010fff7812 */ /* 0x000fc4000786c0ff */
[-C--:B------:R-:W-:Y:S01]  /*4fe0*/  IADD3 R14, P4, PT, R74, R38.reuse, RZ ;  /* 0x000000264a0e7210 */ /* 0x080fe20007f9e0ff */
[----:B------:R1:W-:Y:S01]  /*4ff0*/  LDGSTS.E [R131+0x6c], desc[UR16][R10.64], P2 ;  /* 0x0006c0000a837fae */ /* 0x0003e200091a1010 */
[-C--:B---3--:R-:W-:Y:S02]  /*5000*/  IADD3 R18, P2, PT, R72, R38.reuse, RZ ;  /* 0x0000002648127210 */ /* 0x088fe40007f5e0ff */
[----:B----4-:R-:W-:Y:S01]  /*5010*/  SHF.R.U32.HI R21, RZ, 0x2, R17 ;  /* 0x00000002ff157819 */ /* 0x010fe20000011611 */
[--C-:B------:R-:W-:Y:S01]  /*5020*/  IMAD.X R15, R75, 0x1, R39.reuse, P4 ;  /* 0x000000014b0f7824 */ /* 0x100fe200020e0627 */
[-C--:B------:R-:W-:Y:S01]  /*5030*/  IADD3 R20, P4, PT, R70, R38.reuse, RZ ;  /* 0x0000002646147210 */ /* 0x080fe20007f9e0ff */
[----:B------:R-:W-:Y:S01]  /*5040*/  IMAD.X R19, R73, 0x1, R39, P2 ;  /* 0x0000000149137824 */ /* 0x000fe200010e0627 */
[----:B------:R-:W-:Y:S02]  /*5050*/  LOP3.LUT P2, RZ, R21, 0x1, RZ, 0xc0, !PT ;  /* 0x0000000115ff7812 */ /* 0x000fe4000784c0ff */
[----:B------:R-:W-:Y:S01]  /*5060*/  SHF.R.U32.HI R17, RZ, 0x1, R17 ;  /* 0x00000001ff117819 */ /* 0x000fe20000011611 */
[----:B------:R2:W-:Y:S01]  /*5070*/  LDGSTS.E [R131+0x70], desc[UR16][R4.64], P3 ;  /* 0x0007000004837fae */ /* 0x0005e200099a1010 */
[----:B------:R-:W-:Y:S01]  /*5080*/  ISETP.GE.AND P3, PT, R26, R27, PT ;  /* 0x0000001b1a00720c */ /* 0x000fe20003f66270 */
[----:B------:R-:W-:Y:S01]  /*5090*/  IMAD.X R21, R71, 0x1, R39, P4 ;  /* 0x0000000147157824 */ /* 0x000fe200020e0627 */
[----:B------:R-:W-:-:S02]  /*50a0*/  IADD3 R24, P4, PT, R68, R38, RZ ;  /* 0x0000002644187210 */ /* 0x000fc40007f9e0ff */
[----:B-1----:R-:W-:Y:S02]  /*50b0*/  SEL R11, RZ, 0x4, P3 ;  /* 0x00000004ff0b7807 */ /* 0x002fe40001800000 */
[----:B------:R-:W-:Y:S01]  /*50c0*/  ISETP.GT.AND P3, PT, R30, 0x5f, PT ;  /* 0x0000005f1e00780c */ /* 0x000fe20003f64270 */
[--C-:B------:R-:W-:Y:S01]  /*50d0*/  IMAD.X R25, R69, 0x1, R39.reuse, P4 ;  /* 0x0000000145197824 */ /* 0x100fe200020e0627 */
[-C--:B------:R-:W-:Y:S01]  /*50e0*/  IADD3 R10, P4, PT, R66, R38.reuse, RZ ;  /* 0x00000026420a7210 */ /* 0x080fe20007f9e0ff */
[----:B------:R1:W-:Y:S01]  /*50f0*/  LDGSTS.E [R131+0x74], desc[UR16][R6.64], P2 ;  /* 0x0007400006837fae */ /* 0x0003e200091a1010 */
[----:B------:R-:W-:Y:S02]  /*5100*/  SEL R23, R11, RZ, P3 ;  /* 0x000000ff0b177207 */ /* 0x000fe40001800000 */
[----:B--2---:R-:W-:Y:S01]  /*5110*/  IADD3 R4, P3, PT, R64, R38, RZ ;  /* 0x0000002640047210 */ /* 0x004fe20007f7e0ff */
[----:B------:R-:W-:Y:S01]  /*5120*/  IMAD.X R11, R67, 0x1, R39, P4 ;  /* 0x00000001430b7824 */ /* 0x000fe200020e0627 */
[----:B------:R-:W-:-:S02]  /*5130*/  LOP3.LUT P2, RZ, R17, 0x1, RZ, 0xc0, !PT ;  /* 0x0000000111ff7812 */ /* 0x000fc4000784c0ff */
[----:B------:R-:W-:Y:S01]  /*5140*/  IADD3 R26, P4, PT, R60, R38, RZ ;  /* 0x000000263c1a7210 */ /* 0x000fe20007f9e0ff */
[----:B------:R-:W-:Y:S01]  /*5150*/  IMAD.X R5, R65, 0x1, R39, P3 ;  /* 0x0000000141057824 */ /* 0x000fe200018e0627 */
[----:B------:R-:W-:-:S03]  /*5160*/  ISETP.NE.U32.AND P3, PT, R23, RZ, PT ;  /* 0x000000ff1700720c */ /* 0x000fc60003f65070 */
[----:B------:R-:W-:Y:S01]  /*5170*/  IMAD.X R27, R61, 0x1, R39, P4 ;  /* 0x000000013d1b7824 */ /* 0x000fe200020e0627 */
[----:B------:R-:W-:-:S05]  /*5180*/  IADD3 R28, P4, PT, R58, R38, RZ ;  /* 0x000000263a1c7210 */ /* 0x000fca0007f9e0ff */
[----:B------:R1:W-:Y:S01]  /*5190*/  LDGSTS.E [R131+0x78], desc[UR16][R12.64], P2 ;  /* 0x000780000c837fae */ /* 0x0003e200091a1010 */
[C---:B------:R-:W-:Y:S01]  /*51a0*/  ISETP.GE.AND P2, PT, R30.reuse, 0x40, PT ;  /* 0x000000401e00780c */ /* 0x040fe20003f46270 */
[----:B------:R-:W-:Y:S01]  /*51b0*/  IMAD.X R29, R59, 0x1, R39, P4 ;  /* 0x000000013b1d7824 */ /* 0x000fe200020e0627 */
[----:B------:R-:W-:Y:S01]  /*51c0*/  ISETP.GE.AND P4, PT, R30, 0x20, PT ;  /* 0x000000201e00780c */ /* 0x000fe20003f86270 */
[----:B------:R1:W-:Y:S04]  /*51d0*/  LDGSTS.E [R131+0x7c], desc[UR16][R8.64], !P5 ;  /* 0x0007c00008837fae */ /* 0x0003e8000e9a1010 */
[----:B------:R-:W0:Y:S04]  /*51e0*/  LDGDEPBAR ;  /* 0x00000000000079af */ /* 0x000e280000000000 */
[----:B------:R1:W-:Y:S04]  /*51f0*/  LDGSTS.E [R152+0xa000], desc[UR16][R14.64], P3 ;  /* 0x0a0000000e987fae */ /* 0x0003e800099a1010 */
[----:B------:R1:W-:Y:S04]  /*5200*/  LDGSTS.E [R152+0xa400], desc[UR16][R18.64], P3 ;  /* 0x0a40000012987fae */ /* 0x0003e800099a1010 */
[----:B------:R1:W-:Y:S04]  /*5210*/  LDGSTS.E [R152+0xa800], desc[UR16][R20.64], P3 ;  /* 0x0a80000014987fae */ /* 0x0003e800099a1010 */
[----:B------:R1:W-:Y:S04]  /*5220*/  LDGSTS.E [R152+0xac00], desc[UR16][R24.64], P3 ;  /* 0x0ac0000018987fae */ /* 0x0003e800099a1010 */
[----:B------:R1:W-:Y:S04]  /*5230*/  LDGSTS.E [R153+0xa200], desc[UR16][R10.64], P3 ;  /* 0x0a2000000a997fae */ /* 0x0003e800099a1010 */
[----:B------:R1:W-:Y:S04]  /*5240*/  LDGSTS.E [R153+0xa600], desc[UR16][R4.64], P3 ;  /* 0x0a60000004997fae */ /* 0x0003e800099a1010 */
[----:B------:R1:W-:Y:S04]  /*5250*/  LDGSTS.E [R153+0xaa00], desc[UR16][R26.64], P3 ;  /* 0x0aa000001a997fae */ /* 0x0003e800099a1010 */
[----:B------:R1:W-:Y:S04]  /*5260*/  LDGSTS.E [R153+0xae00], desc[UR16][R28.64], P3 ;  /* 0x0ae000001c997fae */ /* 0x0003e800099a1010 */
[----:B------:R-:W0:Y:S01]  /*5270*/  LDGDEPBAR ;  /* 0x00000000000079af */ /* 0x000e220000000000 */
[----:B------:R-:W-:Y:S05]  /*5280*/  @!P2 BRA `(.L_x_14) ;  /* 0x000000200060a947 */ /* 0x000fea0003800000 */
[----:B------:R-:W2:Y:S01]  /*5290*/  LDL.LU R32, [R1] ;  /* 0x0000000001207983 */ /* 0x000ea20000300800 */
[----:B-1----:R-:W1:Y:S03]  /*52a0*/  LDC.64 R6, c[0x0][0x388] ;  /* 0x0000e200ff067b82 */ /* 0x002e660000000a00 */
[----:B------:R-:W3:Y:S01]  /*52b0*/  LDL.LU R31, [R1+0x4] ;  /* 0x00000400011f7983 */ /* 0x000ee20000300800 */
[----:B------:R-:W-:Y:S01]  /*52c0*/  SHF.R.S32.HI R8, RZ, 0x1f, R142 ;  /* 0x0000001fff087819 */ /* 0x000fe2000001148e */
[----:B------:R-:W-:Y:S01]  /*52d0*/  IMAD R33, R76, 0x5, RZ ;  /* 0x000000054c217824 */ /* 0x000fe200078e02ff */
[C---:B------:R-:W-:Y:S01]  /*52e0*/  IADD3 R124, P3, PT, R142.reuse, R150, RZ ;  /* 0x000000968e7c7210 */ /* 0x040fe20007f7e0ff */
[----:B------:R-:W-:Y:S01]  /*52f0*/  IMAD.MOV.U32 R111, RZ, RZ, RZ ;  /* 0x000000ffff6f7224 */ /* 0x000fe200078e00ff */
[----:B------:R-:W-:Y:S01]  /*5300*/  IADD3 R122, P2, PT, R142, R148, RZ ;  /* 0x000000948e7a7210 */ /* 0x000fe20007f5e0ff */
[----:B------:R-:W4:Y:S01]  /*5310*/  LDC.64 R4, c[0x0][0x380] ;  /* 0x0000e000ff047b82 */ /* 0x000f220000000a00 */
[----:B------:R-:W-:Y:S01]  /*5320*/  LEA.HI.X.SX32 R125, R150, R8, 0x1, P3 ;  /* 0x00000008967d7211 */ /* 0x000fe200018f0eff */
[----:B------:R-:W-:Y:S01]  /*5330*/  UMOV UR11, 0x1 ;  /* 0x00000001000b7882 */ /* 0x000fe20000000000 */
[C---:B------:R-:W-:Y:S01]  /*5340*/  IADD3 R120, P5, PT, R142.reuse, R149, RZ ;  /* 0x000000958e787210 */ /* 0x040fe20007fbe0ff */
[----:B------:R-:W-:Y:S01]  /*5350*/  UMOV UR14, 0x2 ;  /* 0x00000002000e7882 */ /* 0x000fe20000000000 */
[----:B------:R-:W-:Y:S01]  /*5360*/  IADD3 R118, P3, PT, R142, R146, RZ ;  /* 0x000000928e767210 */ /* 0x000fe20007f7e0ff */
[----:B------:R-:W-:Y:S01]  /*5370*/  UMOV UR5, URZ ;  /* 0x000000ff00057c82 */ /* 0x000fe20008000000 */
[-C--:B------:R-:W-:Y:S01]  /*5380*/  LEA.HI.X.SX32 R123, R148, R8.reuse, 0x1, P2 ;  /* 0x00000008947b7211 */ /* 0x080fe200010f0eff */
[----:B------:R-:W-:Y:S01]  /*5390*/  UMOV UR6, URZ ;  /* 0x000000ff00067c82 */ /* 0x000fe20008000000 */
[----:B------:R-:W-:Y:S01]  /*53a0*/  IADD3 R116, P2, PT, R142, R147, RZ ;  /* 0x000000938e747210 */ /* 0x000fe20007f5e0ff */
[----:B------:R-:W-:Y:S01]  /*53b0*/  UMOV UR7, URZ ;  /* 0x000000ff00077c82 */ /* 0x000fe20008000000 */
[----:B------:R-:W-:-:S02]  /*53c0*/  LEA.HI.X.SX32 R121, R149, R8, 0x1, P5 ;  /* 0x0000000895797211 */ /* 0x000fc400028f0eff */
[----:B------:R-:W-:Y:S02]  /*53d0*/  LEA.HI.X.SX32 R119, R146, R8, 0x1, P3 ;  /* 0x0000000892777211 */ /* 0x000fe400018f0eff */
[C---:B------:R-:W-:Y:S01]  /*53e0*/  IADD3 R114, P5, PT, R142.reuse, R145, RZ ;  /* 0x000000918e727210 */ /* 0x040fe20007fbe0ff */
[----:B-1----:R-:W-:Y:S01]  /*53f0*/  IMAD.WIDE.U32 R6, R77, 0xc, R6 ;  /* 0x0000000c4d067825 */ /* 0x002fe200078e0006 */
[C---:B------:R-:W-:Y:S02]  /*5400*/  IADD3 R11, P3, PT, R142.reuse, R144, RZ ;  /* 0x000000908e0b7210 */ /* 0x040fe40007f7e0ff */
[-C--:B------:R-:W-:Y:S02]  /*5410*/  LEA.HI.X.SX32 R117, R147, R8.reuse, 0x1, P2 ;  /* 0x0000000893757211 */ /* 0x080fe400010f0eff */
[----:B------:R-:W-:Y:S02]  /*5420*/  IADD3 R142, P2, PT, R142, R143, RZ ;  /* 0x0000008f8e8e7210 */ /* 0x000fe40007f5e0ff */
[-C--:B------:R-:W-:Y:S01]  /*5430*/  LEA.HI.X.SX32 R144, R144, R8.reuse, 0x1, P3 ;  /* 0x0000000890907211 */ /* 0x080fe200018f0eff */
[----:B----4-:R-:W-:Y:S01]  /*5440*/  IMAD.WIDE.U32 R4, R151, 0xc, R4 ;  /* 0x0000000c97047825 */ /* 0x010fe200078e0004 */
[----:B------:R-:W-:-:S02]  /*5450*/  LEA.HI.X.SX32 R143, R143, R8, 0x1, P2 ;  /* 0x000000088f8f7211 */ /* 0x000fc400010f0eff */
[----:B------:R-:W-:Y:S02]  /*5460*/  SHF.R.S32.HI R12, RZ, 0x1f, R46 ;  /* 0x0000001fff0c7819 */ /* 0x000fe4000001142e */
[C---:B------:R-:W-:Y:S02]  /*5470*/  IADD3 R17, P3, PT, R46.reuse, R56, RZ ;  /* 0x000000382e117210 */ /* 0x040fe40007f7e0ff */
[C---:B------:R-:W-:Y:S02]  /*5480*/  IADD3 R15, P2, PT, R46.reuse, R55, RZ ;  /* 0x000000372e0f7210 */ /* 0x040fe40007f5e0ff */
[----:B------:R-:W-:Y:S02]  /*5490*/  LEA.HI.X.SX32 R115, R145, R8, 0x1, P5 ;  /* 0x0000000891737211 */ /* 0x000fe400028f0eff */
[----:B------:R-:W-:Y:S02]  /*54a0*/  IADD3 R19, P5, PT, R46, R57, RZ ;  /* 0x000000392e137210 */ /* 0x000fe40007fbe0ff */
[----:B------:R-:W-:-:S02]  /*54b0*/  LEA.HI.X.SX32 R56, R56, R12, 0x1, P3 ;  /* 0x0000000c38387211 */ /* 0x000fc400018f0eff */
[----:B------:R-:W-:Y:S02]  /*54c0*/  LEA.HI.X.SX32 R18, R55, R12, 0x1, P2 ;  /* 0x0000000c37127211 */ /* 0x000fe400010f0eff */
[C---:B------:R-:W-:Y:S02]  /*54d0*/  IADD3 R58, P3, PT, R46.reuse, R54, RZ ;  /* 0x000000362e3a7210 */ /* 0x040fe40007f7e0ff */
[----:B------:R-:W-:Y:S02]  /*54e0*/  IADD3 R60, P2, PT, R46, R53, RZ ;  /* 0x000000352e3c7210 */ /* 0x000fe40007f5e0ff */
[-C--:B------:R-:W-:Y:S02]  /*54f0*/  LEA.HI.X.SX32 R20, R57, R12.reuse, 0x1, P5 ;  /* 0x0000000c39147211 */ /* 0x080fe400028f0eff */
[-C--:B------:R-:W-:Y:S01]  /*5500*/  LEA.HI.X.SX32 R57, R54, R12.reuse, 0x1, P3 ;  /* 0x0000000c36397211 */ /* 0x080fe200018f0eff */
[----:B------:R-:W-:Y:S01]  /*5510*/  IMAD.SHL.U32 R54, R15, 0x4, RZ ;  /* 0x000000040f367824 */ /* 0x000fe200078e00ff */
[----:B------:R-:W-:-:S02]  /*5520*/  LEA.HI.X.SX32 R59, R53, R12, 0x1, P2 ;  /* 0x0000000c353b7211 */ /* 0x000fc400010f0eff */
[C---:B------:R-:W-:Y:S02]  /*5530*/  IADD3 R64, P3, PT, R46.reuse, R44, RZ ;  /* 0x0000002c2e407210 */ /* 0x040fe40007f7e0ff */
[----:B------:R-:W-:Y:S02]  /*5540*/  IADD3 R66, P2, PT, R46, R51, RZ ;  /* 0x000000332e427210 */ /* 0x000fe40007f5e0ff */
[-C--:B------:R-:W-:Y:S01]  /*5550*/  LEA.HI.X.SX32 R63, R44, R12.reuse, 0x1, P3 ;  /* 0x0000000c2c3f7211 */ /* 0x080fe200018f0eff */
[----:B------:R-:W-:Y:S01]  /*5560*/  IMAD.MOV.U32 R44, RZ, RZ, R16 ;  /* 0x000000ffff2c7224 */ /* 0x000fe200078e0010 */
[----:B------:R-:W-:Y:S02]  /*5570*/  LEA.HI.X.SX32 R65, R51, R12, 0x1, P2 ;  /* 0x0000000c33417211 */ /* 0x000fe400010f0eff */
[C---:B------:R-:W-:Y:S02]  /*5580*/  IADD3 R13, P5, PT, R46.reuse, R45, RZ ;  /* 0x0000002d2e0d7210 */ /* 0x040fe40007fbe0ff */
[----:B------:R-:W-:-:S02]  /*5590*/  IADD3 R70, P3, PT, R46, R49, RZ ;  /* 0x000000312e467210 */ /* 0x000fc40007f7e0ff */
[----:B------:R-:W-:Y:S02]  /*55a0*/  IADD3 R72, P2, PT, R46, R43, RZ ;  /* 0x0000002b2e487210 */ /* 0x000fe40007f5e0ff */
[-C--:B------:R-:W-:Y:S01]  /*55b0*/  LEA.HI.X.SX32 R14, R45, R12.reuse, 0x1, P5 ;  /* 0x0000000c2d0e7211 */ /* 0x080fe200028f0eff */
[----:B------:R-:W-:Y:S01]  /*55c0*/  IMAD.MOV.U32 R45, RZ, RZ, R6 ;  /* 0x000000ffff2d7224 */ /* 0x000fe200078e0006 */
[-C--:B------:R-:W-:Y:S02]  /*55d0*/  LEA.HI.X.SX32 R69, R49, R12.reuse, 0x1, P3 ;  /* 0x0000000c31457211 */ /* 0x080fe400018f0eff */
[----:B------:R-:W-:Y:S01]  /*55e0*/  LEA.HI.X.SX32 R71, R43, R12, 0x1, P2 ;  /* 0x0000000c2b477211 */ /* 0x000fe200010f0eff */
[----:B------:R-:W-:Y:S01]  /*55f0*/  IMAD R43, R22, 0xc, RZ ;  /* 0x0000000c162b7824 */ /* 0x000fe200078e02ff */
[C---:B------:R-:W-:Y:S02]  /*5600*/  IADD3 R62, P5, PT, R46.reuse, R52, RZ ;  /* 0x000000342e3e7210 */ /* 0x040fe40007fbe0ff */
[C---:B------:R-:W-:Y:S01]  /*5610*/  IADD3 R9, P3, PT, R46.reuse, R47, RZ ;  /* 0x0000002f2e097210 */ /* 0x040fe20007f7e0ff */
[----:B------:R-:W-:Y:S01]  /*5620*/  IMAD.IADD R43, R7, 0x1, R43 ;  /* 0x00000001072b7824 */ /* 0x000fe200078e022b */
[----:B------:R-:W-:-:S02]  /*5630*/  IADD3 R78, P2, PT, R46, R155, RZ ;  /* 0x0000009b2e4e7210 */ /* 0x000fc40007f5e0ff */
[-C--:B------:R-:W-:Y:S01]  /*5640*/  LEA.HI.X.SX32 R61, R52, R12.reuse, 0x1, P5 ;  /* 0x0000000c343d7211 */ /* 0x080fe200028f0eff */
[----:B------:R-:W-:Y:S01]  /*5650*/  IMAD.SHL.U32 R52, R17, 0x4, RZ ;  /* 0x0000000411347824 */ /* 0x000fe200078e00ff */
[-C--:B------:R-:W-:Y:S02]  /*5660*/  LEA.HI.X.SX32 R10, R47, R12.reuse, 0x1, P3 ;  /* 0x0000000c2f0a7211 */ /* 0x080fe400018f0eff */
[----:B------:R-:W-:Y:S02]  /*5670*/  LEA.HI.X.SX32 R77, R155, R12, 0x1, P2 ;  /* 0x0000000c9b4d7211 */ /* 0x000fe400010f0eff */
[C---:B------:R-:W-:Y:S02]  /*5680*/  IADD3 R68, P5, PT, R46.reuse, R50, RZ ;  /* 0x000000322e447210 */ /* 0x040fe40007fbe0ff */
[C---:B------:R-:W-:Y:S02]  /*5690*/  IADD3 R82, P3, PT, R46.reuse, R157, RZ ;  /* 0x0000009d2e527210 */ /* 0x040fe40007f7e0ff */
        /* <DEDUP_REMOVED lines=10> */
[-C--:B------:R-:W-:Y:S01]  /*5740*/  LEA.HI.X.SX32 R87, R42, R12.reuse, 0x1, P3 ;  /* 0x0000000c2a577211 */ /* 0x080fe200018f0eff */
[----:B------:R-:W-:Y:S01]  /*5750*/  IMAD.MOV.U32 R42, RZ, RZ, R4 ;  /* 0x000000ffff2a7224 */ /* 0x000fe200078e0004 */
[----:B------:R-:W-:Y:S01]  /*5760*/  LEA.HI.X.SX32 R89, R160, R12, 0x1, P2 ;  /* 0x0000000ca0597211 */ /* 0x000fe200010f0eff */
[----:B------:R-:W-:Y:S01]  /*5770*/  IMAD.MOV.U32 R4, RZ, RZ, RZ ;  /* 0x000000ffff047224 */ /* 0x000fe200078e00ff */
[C---:B------:R-:W-:Y:S02]  /*5780*/  IADD3 R80, P5, PT, R46.reuse, R156, RZ ;  /* 0x0000009c2e507210 */ /* 0x040fe40007fbe0ff */
[C---:B------:R-:W-:Y:S02]  /*5790*/  IADD3 R94, P3, PT, R46.reuse, R162, RZ ;  /* 0x000000a22e5e7210 */ /* 0x040fe40007f7e0ff */
[----:B------:R-:W-:-:S02]  /*57a0*/  IADD3 R96, P2, PT, R46, R163, RZ ;  /* 0x000000a32e607210 */ /* 0x000fc40007f5e0ff */
[-C--:B------:R-:W-:Y:S02]  /*57b0*/  LEA.HI.X.SX32 R79, R156, R12.reuse, 0x1, P5 ;  /* 0x0000000c9c4f7211 */ /* 0x080fe400028f0eff */
[-C--:B------:R-:W-:Y:S02]  /*57c0*/  LEA.HI.X.SX32 R93, R162, R12.reuse, 0x1, P3 ;  /* 0x0000000ca25d7211 */ /* 0x080fe400018f0eff */
[----:B------:R-:W-:Y:S02]  /*57d0*/  LEA.HI.X.SX32 R95, R163, R12, 0x1, P2 ;  /* 0x0000000ca35f7211 */ /* 0x000fe400010f0eff */
[C---:B------:R-:W-:Y:S02]  /*57e0*/  IADD3 R86, P5, PT, R46.reuse, R159, RZ ;  /* 0x0000009f2e567210 */ /* 0x040fe40007fbe0ff */
[C---:B------:R-:W-:Y:S02]  /*57f0*/  IADD3 R98, P3, PT, R46.reuse, R164, RZ ;  /* 0x000000a42e627210 */ /* 0x040fe40007f7e0ff */
[----:B------:R-:W-:-:S02]  /*5800*/  IADD3 R100, P2, PT, R46, R165, RZ ;  /* 0x000000a52e647210 */ /* 0x000fc40007f5e0ff */
[----:B------:R-:W-:Y:S02]  /*5810*/  SHF.R.S32.HI R8, RZ, 0x1f, R30 ;  /* 0x0000001fff087819 */ /* 0x000fe4000001141e */
[-C--:B------:R-:W-:Y:S02]  /*5820*/  LEA.HI.X.SX32 R85, R159, R12.reuse, 0x1, P5 ;  /* 0x0000000c9f557211 */ /* 0x080fe400028f0eff */
[-C--:B------:R-:W-:Y:S02]  /*5830*/  LEA.HI.X.SX32 R97, R164, R12.reuse, 0x1, P3 ;  /* 0x0000000ca4617211 */ /* 0x080fe400018f0eff */
[----:B------:R-:W-:Y:S02]  /*5840*/  LEA.HI.X.SX32 R99, R165, R12, 0x1, P2 ;  /* 0x0000000ca5637211 */ /* 0x000fe400010f0eff */
[C---:B------:R-:W-:Y:S02]  /*5850*/  IADD3 R92, P5, PT, R46.reuse, R161, RZ ;  /* 0x000000a12e5c7210 */ /* 0x040fe40007fbe0ff */
[----:B------:R-:W-:-:S02]  /*5860*/  IADD3 R102, P3, PT, R46, R33, RZ ;  /* 0x000000212e667210 */ /* 0x000fc40007f7e0ff */
[----:B------:R-:W-:Y:S02]  /*5870*/  IADD3 R104, P2, PT, R46, R41, RZ ;  /* 0x000000292e687210 */ /* 0x000fe40007f5e0ff */
[----:B------:R-:W-:Y:S02]  /*5880*/  LEA.HI R8, R8, R30, RZ, 0x5 ;  /* 0x0000001e08087211 */ /* 0x000fe400078f28ff */
[-C--:B------:R-:W-:Y:S02]  /*5890*/  LEA.HI.X.SX32 R91, R161, R12.reuse, 0x1, P5 ;  /* 0x0000000ca15b7211 */ /* 0x080fe400028f0eff */
[-C--:B------:R-:W-:Y:S02]  /*58a0*/  LEA.HI.X.SX32 R101, R33, R12.reuse, 0x1, P3 ;  /* 0x0000000c21657211 */ /* 0x080fe400018f0eff */
[----:B------:R-:W-:Y:S01]  /*58b0*/  LEA.HI.X.SX32 R103, R41, R12, 0x1, P2 ;  /* 0x0000000c29677211 */ /* 0x000fe200010f0eff */
[----:B------:R-:W-:Y:S01]  /*58c0*/  IMAD R41, R40, 0xc, RZ ;  /* 0x0000000c28297824 */ /* 0x000fe200078e02ff */
[----:B------:R-:W-:-:S02]  /*58d0*/  IADD3 R110, P5, PT, R46, R76, RZ ;  /* 0x0000004c2e6e7210 */ /* 0x000fc40007fbe0ff */
[----:B------:R-:W-:Y:S01]  /*58e0*/  SHF.R.S32.HI R8, RZ, 0x5, R8 ;  /* 0x00000005ff087819 */ /* 0x000fe20000011408 */
[----:B------:R-:W-:Y:S01]  /*58f0*/  IMAD.IADD R41, R5, 0x1, R41 ;  /* 0x0000000105297824 */ /* 0x000fe200078e0229 */
[----:B------:R-:W-:Y:S01]  /*5900*/  LEA.HI.X.SX32 R109, R76, R12, 0x1, P5 ;  /* 0x0000000c4c6d7211 */ /* 0x000fe200028f0eff */
[----:B------:R-:W-:Y:S01]  /*5910*/  IMAD.SHL.U32 R76, R9, 0x4, RZ ;  /* 0x00000004094c7824 */ /* 0x000fe200078e00ff */
[C---:B------:R-:W-:Y:S01]  /*5920*/  VIMNMX R126, PT, PT, R8.reuse, 0x2, !PT ;  /* 0x00000002087e7848 */ /* 0x040fe20007fe0100 */
[----:B------:R-:W-:Y:S01]  /*5930*/  VIADD R127, R8, 0xfffffffd ;  /* 0xfffffffd087f7836 */ /* 0x000fe20000000000 */
[----:B------:R-:W-:Y:S02]  /*5940*/  SHF.L.U64.HI R40, R46, 0x2, R12 ;  /* 0x000000022e287819 */ /* 0x000fe4000001020c */
[C---:B------:R-:W-:Y:S01]  /*5950*/  SHF.L.U64.HI R125, R124.reuse, 0x2, R125 ;  /* 0x000000027c7d7819 */ /* 0x040fe2000001027d */
[----:B------:R-:W-:Y:S01]  /*5960*/  IMAD.SHL.U32 R124, R124, 0x4, RZ ;  /* 0x000000047c7c7824 */ /* 0x000fe200078e00ff */
        /* <DEDUP_REMOVED lines=10> */
[----:B------:R-:W-:Y:S01]  /*5a10*/  SHF.L.U64.HI R51, R17, 0x2, R56 ;  /* 0x0000000211337819 */ /* 0x000fe20000010238 */
        /* <DEDUP_REMOVED lines=50> */
[----:B------:R-:W-:Y:S01]  /*5d40*/  VIADD R126, R126, 0xffffffff ;  /* 0xffffffff7e7e7836 */ /* 0x000fe20000000000 */
[----:B------:R-:W-:-:S02]  /*5d50*/  SHF.L.U64.HI R47, R142, 0x2, R143 ;  /* 0x000000028e2f7819 */ /* 0x000fc4000001028f */
[----:B------:R-:W-:Y:S02]  /*5d60*/  SHF.L.U64.HI R49, R19, 0x2, R20 ;  /* 0x0000000213317819 */ /* 0x000fe40000010214 */
[----:B------:R-:W-:Y:S02]  /*5d70*/  SHF.L.U64.HI R53, R15, 0x2, R18 ;  /* 0x000000020f357819 */ /* 0x000fe40000010212 */
[----:B------:R-:W-:Y:S02]  /*5d80*/  SHF.L.U64.HI R55, R13, 0x2, R14 ;  /* 0x000000020d377819 */ /* 0x000fe4000001020e */
[----:B------:R-:W-:Y:S02]  /*5d90*/  SHF.L.U64.HI R75, R9, 0x2, R10 ;  /* 0x00000002094b7819 */ /* 0x000fe4000001020a */
[C---:B--2---:R-:W-:Y:S02]  /*5da0*/  IADD3 R106, P3, PT, R46.reuse, R32, RZ ;  /* 0x000000202e6a7210 */ /* 0x044fe40007f7e0ff */
[----:B---3--:R-:W-:Y:S01]  /*5db0*/  IADD3 R108, P2, PT, R46, R31, RZ ;  /* 0x0000001f2e6c7210 */ /* 0x008fe20007f5e0ff */
[----:B------:R-:W-:Y:S01]  /*5dc0*/  IMAD.SHL.U32 R46, R11, 0x4, RZ ;  /* 0x000000040b2e7824 */ /* 0x000fe200078e00ff */
[----:B------:R-:W-:-:S02]  /*5dd0*/  LEA.HI.X.SX32 R105, R32, R12, 0x1, P3 ;  /* 0x0000000c20697211 */ /* 0x000fc400018f0eff */
[----:B------:R-:W-:Y:S02]  /*5de0*/  LEA.HI.X.SX32 R107, R31, R12, 0x1, P2 ;  /* 0x0000000c1f6b7211 */ /* 0x000fe400010f0eff */
[C---:B------:R-:W-:Y:S01]  /*5df0*/  SHF.L.U64.HI R105, R106.reuse, 0x2, R105 ;  /* 0x000000026a697819 */ /* 0x040fe20000010269 */
[----:B------:R-:W-:Y:S01]  /*5e00*/  IMAD.SHL.U32 R106, R106, 0x4, RZ ;  /* 0x000000046a6a7824 */ /* 0x000fe200078e00ff */
[C---:B------:R-:W-:Y:S01]  /*5e10*/  SHF.L.U64.HI R107, R108.reuse, 0x2, R107 ;  /* 0x000000026c6b7819 */ /* 0x040fe2000001026b */
[----:B------:R-:W-:-:S07]  /*5e20*/  IMAD.SHL.U32 R108, R108, 0x4, RZ ;  /* 0x000000046c6c7824 */ /* 0x000fce00078e00ff */
.L_x_17:
[----:B------:R-:W-:Y:S01]  /*5e30*/  IMAD.U32 R4, R4, -0x80000000, RZ ;  /* 0x8000000004047824 */ /* 0x000fe200078e00ff */
[----:B------:R-:W-:-:S03]  /*5e40*/  UIADD3 UR6, UPT, UPT, UR6, 0x1, URZ ;  /* 0x0000000106067890 */ /* 0x000fc6000fffe0ff */
[----:B------:R-:W1:Y:S01]  /*5e50*/  SYNCS.PHASECHK.TRANS64.TRYWAIT P2, [UR10], R4 ;  /* 0x00000004ff0075a7 */ /* 0x000e62000804110a */
[----:B------:R-:W-:-:S04]  /*5e60*/  UISETP.GT.AND UP0, UPT, UR6, 0x1, UPT ;  /* 0x000000010600788c */ /* 0x000fc8000bf04270 */
[----:B------:R-:W-:-:S04]  /*5e70*/  USEL UR6, UR6, URZ, !UP0 ;  /* 0x000000ff06067287 */ /* 0x000fc8000c000000 */
[----:B------:R-:W-:Y:S01]  /*5e80*/  ULEA UR4, UR6, UR8, 0xe ;  /* 0x0000000806047291 */ /* 0x000fe2000f8e70ff */
[----:B-1----:R-:W-:Y:S11]  /*5e90*/  @!P2 BRA `(.L_x_15) ;  /* 0x00000030008ca947 */ /* 0x002ff60003800000 */
.L_x_25:
[----:B------:R-:W-:-:S04]  /*5ea0*/  DEPBAR.LE SB0, 0x2 ;  /* 0x000080800000791a */ /* 0x000fc80000000000 */
[----:B------:R-:W-:Y:S01]  /*5eb0*/  LEA R112, R2, UR4, 0x7 ;  /* 0x0000000402707c11 */ /* 0x000fe2000f8e38ff */
[----:B------:R-:W-:Y:S01]  /*5ec0*/  BAR.SYNC.DEFER_BLOCKING 0x0 ;  /* 0x0000000000007b1d */ /* 0x000fe20000010000 */
[----:B------:R-:W-:Y:S02]  /*5ed0*/  UIADD3 UR5, UPT, UPT, UR5, 0x1, URZ ;  /* 0x0000000105057890 */ /* 0x000fe4000fffe0ff */
[----:B------:R-:W-:Y:S02]  /*5ee0*/  ULEA UR10, UR11, UR8, 0x3 ;  /* 0x000000080b0a7291 */ /* 0x000fe4000f8e18ff */
[----:B------:R-:W-:Y:S02]  /*5ef0*/  UISETP.GT.AND UP0, UPT, UR5, 0x2, UPT ;  /* 0x000000020500788c */ /* 0x000fe4000bf04270 */
[----:B------:R-:W-:Y:S02]  /*5f00*/  UIADD3 UR10, UPT, UPT, UR10, 0xb000, URZ ;  /* 0x0000b0000a0a7890 */ /* 0x000fe4000fffe0ff */
[----:B------:R-:W-:Y:S01]  /*5f10*/  USEL UR5, UR5, URZ, !UP0 ;  /* 0x000000ff05057287 */ /* 0x000fe2000c000000 */
[----:B------:R-:W-:Y:S01]  /*5f20*/  UMOV UR4, UR7 ;  /* 0x0000000700047c82 */ /* 0x000fe20008000000 */
        /* <DEDUP_REMOVED lines=8> */
[----:B-1----:R1:W-:Y:S01]  /*5fb0*/  STTM.x32 tmem[UR9+0x40], R4 ;  /* 0x00004004000079ed */ /* 0x0023e200082c0009 */
        /* <DEDUP_REMOVED lines=14> */
[----:B------:R-:W-:Y:S02]  /*60a0*/  ULEA UR7, UR5, UR8, 0xc ;  /* 0x0000000805077291 */ /* 0x000fe4000f8e60ff */
[----:B------:R-:W-:Y:S02]  /*60b0*/  UIADD3 UR19, UPT, UPT, UR15, 0x50, URZ ;  /* 0x000000500f137890 */ /* 0x000fe4000fffe0ff */
[----:B------:R-:W-:Y:S02]  /*60c0*/  UIADD3 UR7, UPT, UPT, UR7, 0x8000, URZ ;  /* 0x0000800007077890 */ /* 0x000fe4000fffe0ff */
[----:B------:R-:W-:Y:S02]  /*60d0*/  UIADD3 UR32, UPT, UPT, UR15, 0x58, URZ ;  /* 0x000000580f207890 */ /* 0x000fe4000fffe0ff */
[----:B------:R-:W-:Y:S01]  /*60e0*/  USHF.R.U32.HI UR7, URZ, 0x4, UR7 ;  /* 0x00000004ff077899 */ /* 0x000fe20008011607 */
[----:B------:R-:W-:Y:S01]  /*60f0*/  UMOV UR26, 0x0 ;  /* 0x00000000001a7882 */ /* 0x000fe20000000000 */
[----:B------:R-:W-:-:S02]  /*6100*/  UMOV UR27, 0x10100910 ;  /* 0x10100910001b7882 */ /* 0x000fc40000000000 */
[----:B------:R-:W-:Y:S01]  /*6110*/  USGXT.U32 UR12, UR7, 0xe ;  /* 0x0000000e070c789a */ /* 0x000fe20008000000 */
[----:B------:R-:W-:Y:S02]  /*6120*/  UMOV UR13, 0x40004040 ;  /* 0x40004040000d7882 */ /* 0x000fe40000000000 */
[----:B------:R-:W-:Y:S01]  /*6130*/  UMOV UR7, URZ ;  /* 0x000000ff00077c82 */ /* 0x000fe20008000000 */
[----:B------:R-:W-:Y:S01]  /*6140*/  UIADD3 UR20, UP0, UPT, UR12, 0x2, URZ ;  /* 0x000000020c147890 */ /* 0x000fe2000ff1e0ff */
[----:B------:R-:W-:Y:S01]  /*6150*/  UMOV UR28, 0x0 ;  /* 0x00000000001c7882 */ /* 0x000fe20000000000 */
[----:B------:R-:W-:Y:S02]  /*6160*/  UMOV UR29, 0x10100910 ;  /* 0x10100910001d7882 */ /* 0x000fe40000000000 */
[----:B------:R-:W-:Y:S01]  /*6170*/  UIADD3.X UR21, UPT, UPT, UR7, 0x40004040, URZ, UP0, !UPT ;  /* 0x4000404007157890 */ /* 0x000fe200087fe4ff */
[----:B------:R2:W-:Y:S01]  /*6180*/  UTCHMMA.2CTA tmem[UR18], gdesc[UR12], tmem[UR15], tmem[UR26], idesc[UR27], UPT ;  /* 0x00ff1a0c120079ea */ /* 0x0005e2000ba0000f */
[----:B------:R-:W-:-:S02]  /*6190*/  UIADD3 UR22, UP0, UPT, UR20, 0x2, URZ ;  /* 0x0000000214167890 */ /* 0x000fc4000ff1e0ff */
[----:B------:R-:W-:Y:S02]  /*61a0*/  UIADD3 UR24, UP1, UPT, UR20, 0x4, URZ ;  /* 0x0000000414187890 */ /* 0x000fe4000ff3e0ff */
[----:B------:R-:W-:Y:S02]  /*61b0*/  UIADD3 UR7, UPT, UPT, UR15, 0x48, URZ ;  /* 0x000000480f077890 */ /* 0x000fe4000fffe0ff */
[----:B------:R-:W-:Y:S02]  /*61c0*/  UIADD3.X UR23, UPT, UPT, UR21, URZ, URZ, UP0, !UPT ;  /* 0x000000ff15177290 */ /* 0x000fe400087fe4ff */
[----:B------:R-:W-:Y:S01]  /*61d0*/  UIADD3.X UR25, UPT, UPT, UR21, URZ, URZ, UP1, !UPT ;  /* 0x000000ff15197290 */ /* 0x000fe20008ffe4ff */
[----:B------:R-:W-:Y:S01]  /*61e0*/  UMOV UR30, 0x0 ;  /* 0x00000000001e7882 */ /* 0x000fe20000000000 */
[----:B------:R-:W-:Y:S01]  /*61f0*/  UMOV UR31, 0x10100910 ;  /* 0x10100910001f7882 */ /* 0x000fe20000000000 */
[----:B------:R-:W-:Y:S01]  /*6200*/  UMOV UR34, 0x0 ;  /* 0x0000000000227882 */ /* 0x000fe20000000000 */
[----:B------:R-:W-:Y:S01]  /*6210*/  UMOV UR35, 0x10100910 ;  /* 0x1010091000237882 */ /* 0x000fe20000000000 */
[----:B------:R2:W-:Y:S01]  /*6220*/  UTCHMMA.2CTA tmem[UR7], gdesc[UR20], tmem[UR15], tmem[UR28], idesc[UR29], UPT ;  /* 0x00ff1c14070079ea */ /* 0x0005e2000ba0000f */
[----:B------:R-:W-:Y:S01]  /*6230*/  UMOV UR33, 0x3 ;  /* 0x0000000300217882 */ /* 0x000fe20000000000 */
[----:B------:R2:W-:Y:S02]  /*6240*/  UTCHMMA.2CTA tmem[UR19], gdesc[UR22], tmem[UR15], tmem[UR30], idesc[UR31], UPT ;  /* 0x00ff1e16130079ea */ /* 0x0005e4000ba0000f */
[----:B------:R2:W-:Y:S01]  /*6250*/  UTCHMMA.2CTA tmem[UR32], gdesc[UR24], tmem[UR15], tmem[UR34], idesc[UR35], UPT ;  /* 0x00ff2218200079ea */ /* 0x0005e2000ba0000f */
[----:B------:R2:W-:Y:S01]  /*6260*/  UTCBAR.2CTA.MULTICAST [UR10], URZ, UR33 ;  /* 0x000000ff0a0073e9 */ /* 0x0005e20008200821 */
[----:B------:R-:W-:Y:S01]  /*6270*/  NOP ;  /* 0x0000000000007918 */ /* 0x000fe20000000000 */
.L_x_16:
[----:B------:R-:W-:Y:S01]  /*6280*/  BAR.SYNC.DEFER_BLOCKING 0x0 ;  /* 0x0000000000007b1d */ /* 0x000fe20000010000 */
[----:B------:R-:W-:Y:S01]  /*6290*/  ISETP.GT.AND P3, PT, R44, RZ, PT ;  /* 0x000000ff2c00720c */ /* 0x000fe20003f64270 */
[----:B------:R-:W-:Y:S01]  /*62a0*/  UIADD3 UR14, UPT, UPT, UR14, 0x1, URZ ;  /* 0x000000010e0e7890 */ /* 0x000fe2000fffe0ff */
[C---:B------:R-:W-:Y:S01]  /*62b0*/  ISETP.GE.AND P2, PT, R111.reuse, R127, PT ;  /* 0x0000007f6f00720c */ /* 0x040fe20003f46270 */
[----:B------:R-:W-:Y:S01]  /*62c0*/  VIADD R111, R111, 0x1 ;  /* 0x000000016f6f7836 */ /* 0x000fe20000000000 */
[----:B-1----:R-:W-:Y:S01]  /*62d0*/  SEL R4, RZ, 0x4, !P3 ;  /* 0x00000004ff047807 */ /* 0x002fe20005800000 */
[----:B------:R-:W-:Y:S01]  /*62e0*/  UISETP.GT.AND UP0, UPT, UR14, 0x2, UPT ;  /* 0x000000020e00788c */ /* 0x000fe2000bf04270 */
[----:B------:R-:W-:Y:S01]  /*62f0*/  IADD3 R6, P3, PT, R42, R128, RZ ;  /* 0x000000802a067210 */ /* 0x000fe20007f7e0ff */
[----:B------:R-:W1:Y:S01]  /*6300*/  S2R R9, SR_TID.X ;  /* 0x0000000000097919 */ /* 0x000e620000002100 */
[----:B------:R-:W-:Y:S01]  /*6310*/  SEL R4, R4, RZ, !P2 ;  /* 0x000000ff04047207 */ /* 0x000fe20005000000 */
[----:B------:R-:W-:-:S02]  /*6320*/  USEL UR14, UR14, URZ, !UP0 ;  /* 0x000000ff0e0e7287 */ /* 0x000fc4000c000000 */
[----:B------:R-:W-:Y:S01]  /*6330*/  IMAD.X R7, R41, 0x1, R40, P3 ;  /* 0x0000000129077824 */ /* 0x000fe200018e0628 */
[----:B------:R-:W-:Y:S01]  /*6340*/  ISETP.NE.U32.AND P5, PT, R4, RZ, PT ;  /* 0x000000ff0400720c */ /* 0x000fe20003fa5070 */
[----:B--2---:R-:W-:Y:S01]  /*6350*/  ULEA UR7, UR14, UR8, 0xc ;  /* 0x000000080e077291 */ /* 0x004fe2000f8e60ff */
[----:B------:R-:W-:Y:S01]  /*6360*/  ISETP.GT.AND P3, PT, R44, 0x1, PT ;  /* 0x000000012c00780c */ /* 0x000fe20003f64270 */
[----:B------:R-:W-:-:S03]  /*6370*/  UIADD3 UR11, UPT, UPT, UR11, 0x1, URZ ;  /* 0x000000010b0b7890 */ /* 0x000fc6000fffe0ff */
[----:B------:R-:W-:Y:S01]  /*6380*/  SEL R4, RZ, 0x4, !P3 ;  /* 0x00000004ff047807 */ /* 0x000fe20005800000 */
[----:B------:R-:W-:Y:S01]  /*6390*/  VIADD R13, R3, UR7 ;  /* 0x00000007030d7c36 */ /* 0x000fe20008000000 */
[----:B------:R-:W-:Y:S01]  /*63a0*/  UISETP.GT.AND UP0, UPT, UR11, 0x1, UPT ;  /* 0x000000010b00788c */ /* 0x000fe2000bf04270 */
[----:B------:R-:W-:Y:S01]  /*63b0*/  VIADD R15, R130, UR7 ;  /* 0x00000007820f7c36 */ /* 0x000fe20008000000 */
[----:B------:R-:W-:Y:S02]  /*63c0*/  SEL R5, R4, RZ, !P2 ;  /* 0x000000ff04057207 */ /* 0x000fe40005000000 */
[----:B------:R-:W-:Y:S01]  /*63d0*/  IADD3 R4, P3, PT, R42, R110, RZ ;  /* 0x0000006e2a047210 */ /* 0x000fe20007f7e0ff */
[----:B------:R-:W-:Y:S01]  /*63e0*/  @!PT LDS RZ, [RZ] ;  /* 0x00000000fffff984 */ /* 0x000fe20000000800 */
[----:B------:R-:W-:Y:S01]  /*63f0*/  @!PT LDS RZ, [RZ] ;  /* 0x00000000fffff984 */ /* 0x000fe20000000800 */
[----:B------:R-:W-:Y:S01]  /*6400*/  @!PT LDS RZ, [RZ] ;  /* 0x00000000fffff984 */ /* 0x000fe20000000800 */
[----:B------:R2:W-:Y:S01]  /*6410*/  LDGSTS.E [R112], desc[UR16][R6.64], P5 ;  /* 0x0000000006707fae */ /* 0x0005e2000a9a1010 */
[----:B------:R-:W-:Y:S01]  /*6420*/  ISETP.NE.U32.AND P5, PT, R5, RZ, PT ;  /* 0x000000ff0500720c */ /* 0x000fe20003fa5070 */
[----:B------:R-:W-:Y:S02]  /*6430*/  USEL UR7, URZ, 0x1, !UP0 ;  /* 0x00000001ff077887 */ /* 0x000fe4000c000000 */
[----:B------:R-:W-:Y:S01]  /*6440*/  IMAD.X R5, R41, 0x1, R109, P3 ;  /* 0x0000000129057824 */ /* 0x000fe200018e066d */
[----:B------:R-:W-:Y:S01]  /*6450*/  ISETP.GT.AND P3, PT, R44, 0x2, PT ;  /* 0x000000022c00780c */ /* 0x000fe20003f64270 */
[----:B------:R-:W-:-:S02]  /*6460*/  USEL UR11, UR11, URZ, !UP0 ;  /* 0x000000ff0b0b7287 */ /* 0x000fc4000c000000 */
[----:B------:R-:W-:Y:S01]  /*6470*/  ULOP3.LUT UR7, UR4, UR7, URZ, 0x3c, !UPT ;  /* 0x0000000704077292 */ /* 0x000fe2000f8e3cff */
[----:B------:R-:W-:Y:S02]  /*6480*/  SEL R8, RZ, 0x4, !P3 ;  /* 0x00000004ff087807 */ /* 0x000fe40005800000 */
[----:B--2---:R-:W-:Y:S02]  /*6490*/  IADD3 R6, P3, PT, R42, R108, RZ ;  /* 0x0000006c2a067210 */ /* 0x004fe40007f7e0ff */
[----:B------:R-:W-:Y:S01]  /*64a0*/  SEL R8, R8, RZ, !P2 ;  /* 0x000000ff08087207 */ /* 0x000fe20005000000 */
[----:B------:R2:W-:Y:S01]  /*64b0*/  LDGSTS.E [R112+0x4], desc[UR16][R4.64], P5 ;  /* 0x0000400004707fae */ /* 0x0005e2000a9a1010 */
[----:B-1----:R-:W-:Y:S01]  /*64c0*/  LOP3.LUT R10, R9, 0x1f, RZ, 0xc0, !PT ;  /* 0x0000001f090a7812 */ /* 0x002fe200078ec0ff */
[----:B------:R-:W-:Y:S01]  /*64d0*/  IMAD.X R7, R41, 0x1, R107, P3 ;  /* 0x0000000129077824 */ /* 0x000fe200018e066b */
[----:B------:R-:W-:Y:S02]  /*64e0*/  ISETP.NE.U32.AND P5, PT, R8, RZ, PT ;  /* 0x000000ff0800720c */ /* 0x000fe40003fa5070 */
[----:B------:R-:W-:-:S04]  /*64f0*/  ISETP.GT.AND P3, PT, R44, 0x3, PT ;  /* 0x000000032c00780c */ /* 0x000fc80003f64270 */
[----:B------:R-:W-:Y:S02]  /*6500*/  SEL R8, RZ, 0x4, !P3 ;  /* 0x00000004ff087807 */ /* 0x000fe40005800000 */
[----:B--2---:R-:W-:Y:S02]  /*6510*/  IADD3 R4, P3, PT, R42, R106, RZ ;  /* 0x0000006a2a047210 */ /* 0x004fe40007f7e0ff */
[----:B------:R-:W-:-:S03]  /*6520*/  SEL R8, R8, RZ, !P2 ;  /* 0x000000ff08087207 */ /* 0x000fc60005000000 */
[----:B------:R1:W-:Y:S01]  /*6530*/  LDGSTS.E [R112+0x8], desc[UR16][R6.64], P5 ;  /* 0x0000800006707fae */ /* 0x0003e2000a9a1010 */
[----:B------:R-:W-:Y:S01]  /*6540*/  IMAD.X R5, R41, 0x1, R105, P3 ;  /* 0x0000000129057824 */ /* 0x000fe200018e0669 */
[----:B------:R-:W-:Y:S02]  /*6550*/  ISETP.NE.U32.AND P5, PT, R8, RZ, PT ;  /* 0x000000ff0800720c */ /* 0x000fe40003fa5070 */
[----:B------:R-:W-:-:S04]  /*6560*/  ISETP.GT.AND P3, PT, R44, 0x4, PT ;  /* 0x000000042c00780c */ /* 0x000fc80003f64270 */
[----:B------:R-:W-:-:S04]  /*6570*/  SEL R8, RZ, 0x4, !P3 ;  /* 0x00000004ff087807 */ /* 0x000fc80005800000 */
[----:B------:R-:W-:Y:S02]  /*6580*/  SEL R8, R8, RZ, !P2 ;  /* 0x000000ff08087207 */ /* 0x000fe40005000000 */
[----:B-1----:R-:W-:Y:S01]  /*6590*/  IADD3 R6, P3, PT, R42, R104, RZ ;  /* 0x000000682a067210 */ /* 0x002fe20007f7e0ff */
[----:B------:R1:W-:Y:S01]  /*65a0*/  LDGSTS.E [R112+0xc], desc[UR16][R4.64], P5 ;  /* 0x0000c00004707fae */ /* 0x0003e2000a9a1010 */
[----:B------:R-:W-:-:S03]  /*65b0*/  ISETP.NE.U32.AND P5, PT, R8, RZ, PT ;  /* 0x000000ff0800720c */ /* 0x000fc60003fa5070 */
[----:B------:R-:W-:Y:S01]  /*65c0*/  IMAD.X R7, R41, 0x1, R103, P3 ;  /* 0x0000000129077824 */ /* 0x000fe200018e0667 */
[----:B------:R-:W-:-:S04]  /*65d0*/  ISETP.GT.AND P3, PT, R44, 0x5, PT ;  /* 0x000000052c00780c */ /* 0x000fc80003f64270 */
[----:B------:R-:W-:Y:S02]  /*65e0*/  SEL R8, RZ, 0x4, !P3 ;  /* 0x00000004ff087807 */ /* 0x000fe40005800000 */
[----:B-1----:R-:W-:Y:S02]  /*65f0*/  IADD3 R4, P3, PT, R42, R102, RZ ;  /* 0x000000662a047210 */ /* 0x002fe40007f7e0ff */
[----:B------:R-:W-:Y:S01]  /*6600*/  SEL R8, R8, RZ, !P2 ;  /* 0x000000ff08087207 */ /* 0x000fe20005000000 */
[----:B------:R1:W-:Y:S02]  /*6610*/  LDGSTS.E [R112+0x10], desc[UR16][R6.64], P5 ;  /* 0x0001000006707fae */ /* 0x0003e4000a9a1010 */
[----:B------:R-:W-:Y:S01]  /*6620*/  IMAD.X R5, R41, 0x1, R101, P3 ;  /* 0x0000000129057824 */ /* 0x000fe200018e0665 */
[----:B------:R-:W-:Y:S02]  /*6630*/  ISETP.NE.U32.AND P5, PT, R8, RZ, PT ;  /* 0x000000ff0800720c */ /* 0x000fe40003fa5070 */
[----:B------:R-:W-:-:S04]  /*6640*/  ISETP.GT.AND P3, PT, R44, 0x6, PT ;  /* 0x000000062c00780c */ /* 0x000fc80003f64270 */
[----:B------:R-:W-:Y:S02]  /*6650*/  SEL R8, RZ, 0x4, !P3 ;  /* 0x00000004ff087807 */ /* 0x000fe40005800000 */
[----:B-1----:R-:W-:Y:S02]  /*6660*/  IADD3 R6, P3, PT, R42, R100, RZ ;  /* 0x000000642a067210 */ /* 0x002fe40007f7e0ff */
        /* <DEDUP_REMOVED lines=165> */
[----:B-1----:R-:W-:-:S11]  /*70c0*/  IADD3 R6, P3, PT, R42, R52, RZ ;  /* 0x000000342a067210 */ /* 0x002fd60007f7e0ff */
[----:B------:R1:W-:Y:S01]  /*70d0*/  LDGSTS.E [R112+0x74], desc[UR16][R4.64], P5 ;  /* 0x0007400004707fae */ /* 0x0003e2000a9a1010 */
[----:B------:R-:W-:Y:S01]  /*70e0*/  IMAD.X R7, R41, 0x1, R51, P3 ;  /* 0x0000000129077824 */ /* 0x000fe200018e0633 */
[----:B------:R-:W-:-:S04]  /*70f0*/  ISETP.GT.AND P3, PT, R44, 0x1e, PT ;  /* 0x0000001e2c00780c */ /* 0x000fc80003f64270 */
[----:B------:R-:W-:Y:S02]  /*7100*/  SEL R8, RZ, 0x4, !P3 ;  /* 0x00000004ff087807 */ /* 0x000fe40005800000 */
[----:B------:R-:W-:Y:S02]  /*7110*/  ISETP.GT.AND P3, PT, R44, 0x1f, PT ;  /* 0x0000001f2c00780c */ /* 0x000fe40003f64270 */
[----:B------:R-:W-:Y:S02]  /*7120*/  SEL R8, R8, RZ, !P2 ;  /* 0x000000ff08087207 */ /* 0x000fe40005000000 */
[----:B-1----:R-:W-:Y:S02]  /*7130*/  IADD3 R4, P5, PT, R42, R50, RZ ;  /* 0x000000322a047210 */ /* 0x002fe40007fbe0ff */
[----:B------:R-:W-:Y:S02]  /*7140*/  SEL R9, RZ, 0x4, !P3 ;  /* 0x00000004ff097807 */ /* 0x000fe40005800000 */
[----:B------:R-:W-:Y:S01]  /*7150*/  ISETP.GE.AND P3, PT, R10, R44, PT ;  /* 0x0000002c0a00720c */ /* 0x000fe20003f66270 */
[----:B------:R-:W-:Y:S01]  /*7160*/  IMAD.X R5, R41, 0x1, R49, P5 ;  /* 0x0000000129057824 */ /* 0x000fe200028e0631 */
[----:B------:R-:W-:Y:S01]  /*7170*/  ISETP.NE.U32.AND P5, PT, R8, RZ, PT ;  /* 0x000000ff0800720c */ /* 0x000fe20003fa5070 */
[----:B------:R-:W-:Y:S01]  /*7180*/  VIADD R44, R44, 0xffffffe0 ;  /* 0xffffffe02c2c7836 */ /* 0x000fe20000000000 */
[----:B------:R-:W-:-:S02]  /*7190*/  SEL R9, R9, RZ, !P2 ;  /* 0x000000ff09097207 */ /* 0x000fc40005000000 */
[----:B------:R-:W-:Y:S02]  /*71a0*/  SEL R8, RZ, 0x4, P3 ;  /* 0x00000004ff087807 */ /* 0x000fe40001800000 */
[----:B------:R-:W-:Y:S02]  /*71b0*/  ISETP.NE.U32.AND P3, PT, R9, RZ, PT ;  /* 0x000000ff0900720c */ /* 0x000fe40003f65070 */
[----:B------:R-:W-:-:S04]  /*71c0*/  SEL R8, R8, RZ, !P2 ;  /* 0x000000ff08087207 */ /* 0x000fc80005000000 */
[----:B------:R-:W-:Y:S01]  /*71d0*/  ISETP.NE.U32.AND P2, PT, R8, RZ, PT ;  /* 0x000000ff0800720c */ /* 0x000fe20003f45070 */
[----:B------:R1:W-:Y:S01]  /*71e0*/  LDGSTS.E [R112+0x78], desc[UR16][R6.64], P5 ;  /* 0x0007800006707fae */ /* 0x0003e2000a9a1010 */
[----:B------:R-:W-:-:S05]  /*71f0*/  IADD3 R8, P5, PT, R45, R48, RZ ;  /* 0x000000302d087210 */ /* 0x000fca0007fbe0ff */
[----:B------:R2:W-:Y:S01]  /*7200*/  LDGSTS.E [R112+0x7c], desc[UR16][R4.64], P3 ;  /* 0x0007c00004707fae */ /* 0x0005e200099a1010 */
[----:B------:R-:W-:-:S03]  /*7210*/  IMAD.X R9, R43, 0x1, R47, P5 ;  /* 0x000000012b097824 */ /* 0x000fc600028e062f */
[----:B------:R-:W0:Y:S01]  /*7220*/  LDGDEPBAR ;  /* 0x00000000000079af */ /* 0x000e220000000000 */
[----:B-1----:R-:W-:-:S03]  /*7230*/  IADD3 R6, P5, PT, R45, R118, RZ ;  /* 0x000000762d067210 */ /* 0x002fc60007fbe0ff */
[----:B------:R1:W-:Y:S02]  /*7240*/  LDGSTS.E [R13+0x8000], desc[UR16][R8.64], P2 ;  /* 0x08000000080d7fae */ /* 0x0003e400091a1010 */
[----:B------:R-:W-:Y:S01]  /*7250*/  IMAD.X R7, R43, 0x1, R119, P5 ;  /* 0x000000012b077824 */ /* 0x000fe200028e0677 */
[----:B--2---:R-:W-:-:S05]  /*7260*/  IADD3 R4, P3, PT, R45, R114, RZ ;  /* 0x000000722d047210 */ /* 0x004fca0007f7e0ff */
[----:B------:R-:W-:Y:S01]  /*7270*/  IMAD.X R5, R43, 0x1, R115, P3 ;  /* 0x000000012b057824 */ /* 0x000fe200018e0673 */
[----:B-1----:R-:W-:-:S04]  /*7280*/  IADD3 R8, P3, PT, R45, R122, RZ ;  /* 0x0000007a2d087210 */ /* 0x002fc80007f7e0ff */
[----:B------:R1:W-:Y:S01]  /*7290*/  LDGSTS.E [R13+0x8400], desc[UR16][R4.64], P2 ;  /* 0x08400000040d7fae */ /* 0x0003e200091a1010 */
[----:B------:R-:W-:-:S03]  /*72a0*/  IMAD.X R9, R43, 0x1, R123, P3 ;  /* 0x000000012b097824 */ /* 0x000fc600018e067b */
[----:B------:R2:W-:Y:S04]  /*72b0*/  LDGSTS.E [R13+0x8800], desc[UR16][R6.64], P2 ;  /* 0x08800000060d7fae */ /* 0x0005e800091a1010 */
[----:B------:R3:W-:Y:S01]  /*72c0*/  LDGSTS.E [R13+0x8c00], desc[UR16][R8.64], P2 ;  /* 0x08c00000080d7fae */ /* 0x0007e200091a1010 */
[C---:B-1----:R-:W-:Y:S02]  /*72d0*/  IADD3 R4, P5, PT, R45.reuse, R46, RZ ;  /* 0x0000002e2d047210 */ /* 0x042fe40007fbe0ff */
[----:B--2---:R-:W-:-:S03]  /*72e0*/  IADD3 R6, P3, PT, R45, R116, RZ ;  /* 0x000000742d067210 */ /* 0x004fc60007f7e0ff */
[----:B------:R-:W-:Y:S01]  /*72f0*/  IMAD.X R5, R43, 0x1, R113, P5 ;  /* 0x000000012b057824 */ /* 0x000fe200028e0671 */
[----:B---3--:R-:W-:Y:S01]  /*7300*/  IADD3 R8, P5, PT, R45, R120, RZ ;  /* 0x000000782d087210 */ /* 0x008fe20007fbe0ff */
[----:B------:R-:W-:Y:S01]  /*7310*/  IMAD.X R7, R43, 0x1, R117, P3 ;  /* 0x000000012b077824 */ /* 0x000fe200018e0675 */
[----:B------:R-:W-:Y:S02]  /*7320*/  IADD3 R10, P3, PT, R45, R124, RZ ;  /* 0x0000007c2d0a7210 */ /* 0x000fe40007f7e0ff */
[----:B------:R1:W-:Y:S01]  /*7330*/  LDGSTS.E [R15+0x8200], desc[UR16][R4.64], P2 ;  /* 0x08200000040f7fae */ /* 0x0003e200091a1010 */
[C---:B------:R-:W-:Y:S01]  /*7340*/  IMAD.X R9, R43.reuse, 0x1, R121, P5 ;  /* 0x000000012b097824 */ /* 0x040fe200028e0679 */
[----:B------:R-:W-:Y:S01]  /*7350*/  IADD3 R42, P5, PT, R42, R36, RZ ;  /* 0x000000242a2a7210 */ /* 0x000fe20007fbe0ff */
[----:B------:R-:W-:Y:S01]  /*7360*/  IMAD.X R11, R43, 0x1, R125, P3 ;  /* 0x000000012b0b7824 */ /* 0x000fe200018e067d */
[----:B------:R2:W-:Y:S01]  /*7370*/  LDGSTS.E [R15+0x8600], desc[UR16][R6.64], P2 ;  /* 0x08600000060f7fae */ /* 0x0005e200091a1010 */
[----:B------:R-:W-:-:S02]  /*7380*/  IADD3 R45, P3, PT, R45, R38, RZ ;  /* 0x000000262d2d7210 */ /* 0x000fc40007f7e0ff */
[----:B------:R-:W-:Y:S01]  /*7390*/  IMAD.X R41, R41, 0x1, R37, P5 ;  /* 0x0000000129297824 */ /* 0x000fe200028e0625 */
[----:B------:R2:W-:Y:S02]  /*73a0*/  LDGSTS.E [R15+0x8a00], desc[UR16][R8.64], P2 ;  /* 0x08a00000080f7fae */ /* 0x0005e400091a1010 */
[----:B------:R-:W-:Y:S02]  /*73b0*/  IMAD.X R43, R43, 0x1, R39, P3 ;  /* 0x000000012b2b7824 */ /* 0x000fe400018e0627 */
[----:B------:R2:W-:Y:S01]  /*73c0*/  LDGSTS.E [R15+0x8e00], desc[UR16][R10.64], P2 ;  /* 0x08e000000a0f7fae */ /* 0x0005e200091a1010 */
[----:B------:R-:W-:Y:S01]  /*73d0*/  ISETP.NE.U32.AND P2, PT, R126, R111, PT ;  /* 0x0000006f7e00720c */ /* 0x000fe20003f45070 */
[----:B-1----:R-:W-:Y:S02]  /*73e0*/  IMAD.U32 R4, RZ, RZ, UR4 ;  /* 0x00000004ff047e24 */ /* 0x002fe4000f8e00ff */
[----:B------:R-:W0:Y:S10]  /*73f0*/  LDGDEPBAR ;  /* 0x00000000000079af */ /* 0x000e340000000000 */
[----:B--2---:R-:W-:Y:S05]  /*7400*/  @P2 BRA `(.L_x_17) ;  /* 0xffffffe800882947 */ /* 0x004fea000383ffff */
.L_x_14:
[----:B------:R-:W2:Y:S01]  /*7410*/  LDCU.128 UR20, c[0x0][0x390] ;  /* 0x00007200ff1477ac */ /* 0x000ea20008000c00 */
[C---:B-1----:R-:W-:Y:S02]  /*7420*/  VIADD R5, R0.reuse, 0x1 ;  /* 0x0000000100057836 */ /* 0x042fe40000000000 */
[C---:B------:R-:W-:Y:S01]  /*7430*/  VIADD R3, R0.reuse, 0x2 ;  /* 0x0000000200037836 */ /* 0x040fe20000000000 */
[----:B------:R-:W1:Y:S01]  /*7440*/  LDCU UR6, c[0x0][0x3b8] ;  /* 0x00007700ff0677ac */ /* 0x000e620008000800 */
[C---:B------:R-:W-:Y:S01]  /*7450*/  VIADD R99, R0.reuse, 0x3 ;  /* 0x0000000300637836 */ /* 0x040fe20000000000 */
[----:B------:R-:W3:Y:S01]  /*7460*/  LDCU UR5, c[0x0][0x3b4] ;  /* 0x00007680ff0577ac */ /* 0x000ee20008000800 */
[----:B--2---:R-:W-:Y:S01]  /*7470*/  ISETP.GE.AND P1, PT, R129, UR22, PT ;  /* 0x0000001681007c0c */ /* 0x004fe2000bf26270 */
[----:B-1----:R-:W-:-:S03]  /*7480*/  IMAD R4, R0, UR6, RZ ;  /* 0x0000000600047c24 */ /* 0x002fc6000f8e02ff */
[----:B------:R-:W-:Y:S02]  /*7490*/  ISETP.LT.AND P2, PT, R5, UR23, !P1 ;  /* 0x0000001705007c0c */ /* 0x000fe4000cf41270 */
[----:B------:R-:W-:Y:S01]  /*74a0*/  ISETP.LT.AND P3, PT, R3, UR23, !P1 ;  /* 0x0000001703007c0c */ /* 0x000fe2000cf61270 */
[----:B------:R-:W-:Y:S02]  /*74b0*/  VIADD R5, R4, UR6 ;  /* 0x0000000604057c36 */ /* 0x000fe40008000000 */
[----:B---3--:R-:W-:Y:S02]  /*74c0*/  IMAD R2, R129, UR5, RZ ;  /* 0x0000000581027c24 */ /* 0x008fe4000f8e02ff */
[----:B------:R-:W-:-:S03]  /*74d0*/  VIADD R6, R5, UR6 ;  /* 0x0000000605067c36 */ /* 0x000fc60008000000 */
[----:B------:R-:W-:Y:S01]  /*74e0*/  LEA R3, P5, R2, UR20, 0x2 ;  /* 0x0000001402037c11 */ /* 0x000fe2000f8a10ff */
[----:B------:R-:W-:Y:S01]  /*74f0*/  VIADD R7, R6, UR6 ;  /* 0x0000000606077c36 */ /* 0x000fe20008000000 */
[----:B------:R-:W-:Y:S11]  /*7500*/  @!P4 BRA `(.L_x_18) ;  /* 0x000000000010c947 */ /* 0x000ff60003800000 */
[----:B------:R-:W-:-:S06]  /*7510*/  USHF.L.U32 UR4, UR4, 0x1f, URZ ;  /* 0x0000001f04047899 */ /* 0x000fcc00080006ff */
[----:B------:R-:W-:-:S04]  /*7520*/  IMAD.U32 R8, RZ, RZ, UR4 ;  /* 0x00000004ff087e24 */ /* 0x000fc8000f8e00ff */
[----:B------:R-:W1:Y:S02]  /*7530*/  SYNCS.PHASECHK.TRANS64.TRYWAIT P4, [UR10], R8 ;  /* 0x00000008ff0075a7 */ /* 0x000e64000808110a */
[----:B-1----:R-:W-:Y:S05]  /*7540*/  @!P4 BRA `(.L_x_19) ;  /* 0x0000001800ecc947 */ /* 0x002fea0003800000 */
.L_x_18:
[----:B------:R-:W-:-:S04]  /*7550*/  DEPBAR.LE SB0, 0x0 ;  /* 0x000080000000791a */ /* 0x000fc80000000000 */
[----:B------:R-:W-:Y:S01]  /*7560*/  BAR.SYNC.DEFER_BLOCKING 0x0 ;  /* 0x0000000000007b1d */ /* 0x000fe20000010000 */
[----:B------:R-:W-:Y:S01]  /*7570*/  VIADD R8, R7, UR6 ;  /* 0x0000000607087c36 */ /* 0x000fe20008000000 */
[----:B------:R-:W-:Y:S01]  /*7580*/  LEA.HI.X.SX32 R2, R2, UR21, 0x2, P5 ;  /* 0x0000001502027c11 */ /* 0x000fe2000a8f16ff */
[----:B------:R-:W-:Y:S01]  /*7590*/  VIADD R101, R0, 0x4 ;  /* 0x0000000400657836 */ /* 0x000fe20000000000 */
[-C--:B------:R-:W-:Y:S01]  /*75a0*/  LEA R68, P5, R4, R3.reuse, 0x2 ;  /* 0x0000000304447211 */ /* 0x080fe200078a10ff */
[----:B------:R-:W-:Y:S01]  /*75b0*/  VIADD R79, R8, UR6 ;  /* 0x00000006084f7c36 */ /* 0x000fe20008000000 */
[-C--:B------:R-:W-:Y:S01]  /*75c0*/  LEA R70, P4, R5, R3.reuse, 0x2 ;  /* 0x0000000305467211 */ /* 0x080fe200078810ff */
[----:B------:R-:W-:Y:S01]  /*75d0*/  VIADD R102, R0, 0x6 ;  /* 0x0000000600667836 */ /* 0x000fe20000000000 */
[-C--:B------:R-:W-:Y:S01]  /*75e0*/  LEA.HI.X.SX32 R69, R4, R2.reuse, 0x2, P5 ;  /* 0x0000000204457211 */ /* 0x080fe200028f16ff */
[----:B------:R-:W-:Y:S01]  /*75f0*/  VIADD R81, R79, UR6 ;  /* 0x000000064f517c36 */ /* 0x000fe20008000000 */
[-C--:B------:R-:W-:Y:S01]  /*7600*/  LEA R72, P5, R6, R3.reuse, 0x2 ;  /* 0x0000000306487211 */ /* 0x080fe200078a10ff */
[----:B------:R-:W1:Y:S01]  /*7610*/  S2R R103, SR_TID.X ;  /* 0x0000000000677919 */ /* 0x000e620000002100 */
[----:B------:R-:W-:Y:S01]  /*7620*/  LEA.HI.X.SX32 R71, R5, R2, 0x2, P4 ;  /* 0x0000000205477211 */ /* 0x000fe200020f16ff */
[----:B------:R-:W-:Y:S01]  /*7630*/  VIADD R83, R81, UR6 ;  /* 0x0000000651537c36 */ /* 0x000fe20008000000 */
[----:B------:R-:W-:-:S02]  /*7640*/  LEA R74, P4, R7, R3, 0x2 ;  /* 0x00000003074a7211 */ /* 0x000fc400078810ff */
[-C--:B------:R-:W-:Y:S01]  /*7650*/  LEA.HI.X.SX32 R73, R6, R2.reuse, 0x2, P5 ;  /* 0x0000000206497211 */ /* 0x080fe200028f16ff */
[----:B------:R-:W-:Y:S01]  /*7660*/  VIADD R85, R83, UR6 ;  /* 0x0000000653557c36 */ /* 0x000fe20008000000 */
[CC--:B------:R-:W-:Y:S02]  /*7670*/  LEA R76, P5, R8.reuse, R3.reuse, 0x2 ;  /* 0x00000003084c7211 */ /* 0x0c0fe400078a10ff */
[-C--:B------:R-:W-:Y:S01]  /*7680*/  LEA.HI.X.SX32 R75, R7, R2.reuse, 0x2, P4 ;  /* 0x00000002074b7211 */ /* 0x080fe200020f16ff */
[----:B------:R-:W-:Y:S01]  /*7690*/  VIADD R87, R85, UR6 ;  /* 0x0000000655577c36 */ /* 0x000fe20008000000 */
[----:B------:R-:W-:Y:S01]  /*76a0*/  LEA R78, P4, R79, R3, 0x2 ;  /* 0x000000034f4e7211 */ /* 0x000fe200078810ff */
[----:B------:R-:W2:Y:S02]  /*76b0*/  @!P0 SYNCS.CCTL.IV [UR8+0xb000] ;  /* 0x00b00000ff0089b1 */ /* 0x000ea40008000008 */
[----:B--2---:R-:W-:Y:S01]  /*76c0*/  BAR.SYNC.DEFER_BLOCKING 0x0 ;  /* 0x0000000000007b1d */ /* 0x004fe20000010000 */
[----:B------:R-:W-:Y:S01]  /*76d0*/  VIADD R89, R87, UR6 ;  /* 0x0000000657597c36 */ /* 0x000fe20008000000 */
[----:B------:R-:W-:-:S02]  /*76e0*/  LEA.HI.X.SX32 R77, R8, R2, 0x2, P5 ;  /* 0x00000002084d7211 */ /* 0x000fc400028f16ff */
[-C--:B------:R-:W-:Y:S01]  /*76f0*/  LEA R80, P5, R81, R3.reuse, 0x2 ;  /* 0x0000000351507211 */ /* 0x080fe200078a10ff */
[----:B------:R-:W-:Y:S01]  /*7700*/  VIADD R91, R89, UR6 ;  /* 0x00000006595b7c36 */ /* 0x000fe20008000000 */
[-C--:B------:R-:W-:Y:S02]  /*7710*/  LEA.HI.X.SX32 R79, R79, R2.reuse, 0x2, P4 ;  /* 0x000000024f4f7211 */ /* 0x080fe400020f16ff */
[-C--:B------:R-:W-:Y:S01]  /*7720*/  LEA R82, P4, R83, R3.reuse, 0x2 ;  /* 0x0000000353527211 */ /* 0x080fe200078810ff */
[----:B------:R-:W-:Y:S01]  /*7730*/  VIADD R93, R91, UR6 ;  /* 0x000000065b5d7c36 */ /* 0x000fe20008000000 */
[-C--:B------:R-:W-:Y:S01]  /*7740*/  LEA.HI.X.SX32 R81, R81, R2.reuse, 0x2, P5 ;  /* 0x0000000251517211 */ /* 0x080fe200028f16ff */
[----:B------:R-:W2:Y:S01]  /*7750*/  LDTM.x64 R4, tmem[UR9] ;  /* 0x00000009000479ee */ /* 0x000ea20008340000 */
[----:B------:R-:W-:Y:S01]  /*7760*/  LEA R84, P5, R85, R3, 0x2 ;  /* 0x0000000355547211 */ /* 0x000fe200078a10ff */
[----:B------:R-:W-:Y:S01]  /*7770*/  VIADD R95, R93, UR6 ;  /* 0x000000065d5f7c36 */ /* 0x000fe20008000000 */
[----:B------:R-:W-:-:S02]  /*7780*/  LEA.HI.X.SX32 R83, R83, R2, 0x2, P4 ;  /* 0x0000000253537211 */ /* 0x000fc400020f16ff */
[-C--:B------:R-:W-:Y:S01]  /*7790*/  LEA R86, P4, R87, R3.reuse, 0x2 ;  /* 0x0000000357567211 */ /* 0x080fe200078810ff */
[----:B------:R-:W-:Y:S01]  /*77a0*/  VIADD R97, R95, UR6 ;  /* 0x000000065f617c36 */ /* 0x000fe20008000000 */
[-C--:B------:R-:W-:Y:S02]  /*77b0*/  LEA.HI.X.SX32 R85, R85, R2.reuse, 0x2, P5 ;  /* 0x0000000255557211 */ /* 0x080fe400028f16ff */
[-C--:B------:R-:W-:Y:S01]  /*77c0*/  LEA R88, P5, R89, R3.reuse, 0x2 ;  /* 0x0000000359587211 */ /* 0x080fe200078a10ff */
[----:B------:R-:W-:Y:S01]  /*77d0*/  VIADD R100, R97, UR6 ;  /* 0x0000000661647c36 */ /* 0x000fe20008000000 */
[-C--:B------:R-:W-:Y:S02]  /*77e0*/  LEA.HI.X.SX32 R87, R87, R2.reuse, 0x2, P4 ;  /* 0x0000000257577211 */ /* 0x080fe400020f16ff */
[-C--:B------:R-:W-:Y:S01]  /*77f0*/  LEA R90, P4, R91, R3.reuse, 0x2 ;  /* 0x000000035b5a7211 */ /* 0x080fe200078810ff */
[----:B------:R-:W3:Y:S01]  /*7800*/  @!P0 SYNCS.CCTL.IV [UR8+0xb008] ;  /* 0x00b00800ff0089b1 */ /* 0x000ee20008000008 */
[----:B------:R-:W-:Y:S01]  /*7810*/  LEA.HI.X.SX32 R89, R89, R2, 0x2, P5 ;  /* 0x0000000259597211 */ /* 0x000fe200028f16ff */
[----:B------:R-:W-:Y:S01]  /*7820*/  NOP ;  /* 0x0000000000007918 */ /* 0x000fe20000000000 */
[----:B------:R-:W-:-:S02]  /*7830*/  LEA R92, P5, R93, R3, 0x2 ;  /* 0x000000035d5c7211 */ /* 0x000fc400078a10ff */
[-C--:B------:R-:W-:Y:S02]  /*7840*/  LEA.HI.X.SX32 R91, R91, R2.reuse, 0x2, P4 ;  /* 0x000000025b5b7211 */ /* 0x080fe400020f16ff */
[-C--:B------:R-:W-:Y:S02]  /*7850*/  LEA R94, P4, R95, R3.reuse, 0x2 ;  /* 0x000000035f5e7211 */ /* 0x080fe400078810ff */
[----:B------:R-:W-:Y:S02]  /*7860*/  ISETP.LT.AND P0, PT, R0, UR23, !P1 ;  /* 0x0000001700007c0c */ /* 0x000fe4000cf01270 */
[-C--:B------:R-:W-:Y:S02]  /*7870*/  LEA.HI.X.SX32 R93, R93, R2.reuse, 0x2, P5 ;  /* 0x000000025d5d7211 */ /* 0x080fe400028f16ff */
[----:B------:R-:W-:Y:S02]  /*7880*/  LEA R96, P5, R97, R3, 0x2 ;  /* 0x0000000361607211 */ /* 0x000fe400078a10ff */
[----:B------:R-:W-:-:S02]  /*7890*/  LEA.HI.X.SX32 R95, R95, R2, 0x2, P4 ;  /* 0x000000025f5f7211 */ /* 0x000fc400020f16ff */
[C---:B------:R-:W-:Y:S02]  /*78a0*/  LEA R98, P4, R100.reuse, R3, 0x2 ;  /* 0x0000000364627211 */ /* 0x040fe400078810ff */
[-C--:B------:R-:W-:Y:S02]  /*78b0*/  LEA.HI.X.SX32 R97, R97, R2.reuse, 0x2, P5 ;  /* 0x0000000261617211 */ /* 0x080fe400028f16ff */
[----:B------:R-:W-:Y:S01]  /*78c0*/  ISETP.LT.AND P5, PT, R99, UR23, !P1 ;  /* 0x0000001763007c0c */ /* 0x000fe2000cfa1270 */
[----:B--2---:R2:W-:Y:S01]  /*78d0*/  @P0 STG.E desc[UR16][R68.64], R4 ;  /* 0x0000000444000986 */ /* 0x0045e2000c101910 */
[C---:B------:R-:W-:Y:S01]  /*78e0*/  LEA.HI.X.SX32 R99, R100.reuse, R2, 0x2, P4 ;  /* 0x0000000264637211 */ /* 0x040fe200020f16ff */
[----:B------:R-:W-:Y:S01]  /*78f0*/  VIADD R100, R100, UR6 ;  /* 0x0000000664647c36 */ /* 0x000fe20008000000 */
[----:B------:R-:W-:Y:S01]  /*7900*/  ISETP.LT.AND P4, PT, R101, UR23, !P1 ;  /* 0x0000001765007c0c */ /* 0x000fe2000cf81270 */
[----:B------:R-:W-:Y:S01]  /*7910*/  VIADD R101, R0, 0x5 ;  /* 0x0000000500657836 */ /* 0x000fe20000000000 */
[----:B------:R4:W-:Y:S01]  /*7920*/  @P2 STG.E desc[UR16][R70.64], R5 ;  /* 0x0000000546002986 */ /* 0x0009e2000c101910 */
[----:B------:R-:W-:Y:S01]  /*7930*/  ISETP.LT.AND P2, PT, R102, UR23, !P1 ;  /* 0x0000001766007c0c */ /* 0x000fe2000cf41270 */
[C---:B------:R-:W-:Y:S01]  /*7940*/  VIADD R102, R0.reuse, 0x8 ;  /* 0x0000000800667836 */ /* 0x040fe20000000000 */
[----:B-1----:R-:W-:Y:S01]  /*7950*/  ISETP.GE.U32.AND P6, PT, R103, 0x20, PT ;  /* 0x000000206700780c */ /* 0x002fe20003fc6070 */
[----:B------:R1:W-:Y:S01]  /*7960*/  @P3 STG.E desc[UR16][R72.64], R6 ;  /* 0x0000000648003986 */ /* 0x0003e2000c101910 */
[----:B------:R-:W-:Y:S01]  /*7970*/  ISETP.LT.AND P0, PT, R101, UR23, !P1 ;  /* 0x0000001765007c0c */ /* 0x000fe2000cf01270 */
[----:B------:R-:W-:-:S02]  /*7980*/  VIADD R101, R0, 0x7 ;  /* 0x0000000700657836 */ /* 0x000fc40000000000 */
[----:B------:R5:W-:Y:S01]  /*7990*/  @P5 STG.E desc[UR16][R74.64], R7 ;  /* 0x000000074a005986 */ /* 0x000be2000c101910 */
[----:B------:R-:W-:Y:S01]  /*79a0*/  ISETP.LT.AND P5, PT, R102, UR23, !P1 ;  /* 0x0000001766007c0c */ /* 0x000fe2000cfa1270 */
[C---:B--2---:R-:W-:Y:S01]  /*79b0*/  VIADD R4, R0.reuse, 0xb ;  /* 0x0000000b00047836 */ /* 0x044fe20000000000 */
[----:B------:R-:W-:Y:S01]  /*79c0*/  ISETP.LT.AND P3, PT, R101, UR23, !P1 ;  /* 0x0000001765007c0c */ /* 0x000fe2000cf61270 */
[C---:B------:R-:W-:Y:S01]  /*79d0*/  VIADD R101, R0.reuse, 0x9 ;  /* 0x0000000900657836 */ /* 0x040fe20000000000 */
[----:B------:R2:W-:Y:S01]  /*79e0*/  @P4 STG.E desc[UR16][R76.64], R8 ;  /* 0x000000084c004986 */ /* 0x0005e2000c101910 */
[C---:B----4-:R-:W-:Y:S02]  /*79f0*/  VIADD R5, R0.reuse, 0xa ;  /* 0x0000000a00057836 */ /* 0x050fe40000000000 */
[C---:B-1----:R-:W-:Y:S01]  /*7a00*/  VIADD R6, R0.reuse, 0x13 ;  /* 0x0000001300067836 */ /* 0x042fe20000000000 */
[----:B------:R-:W-:Y:S01]  /*7a10*/  ISETP.LT.AND P4, PT, R101, UR23, !P1 ;  /* 0x0000001765007c0c */ /* 0x000fe2000cf81270 */
[----:B------:R1:W-:Y:S01]  /*7a20*/  @P0 STG.E desc[UR16][R78.64], R9 ;  /* 0x000000094e000986 */ /* 0x0003e2000c101910 */
[----:B------:R-:W-:Y:S01]  /*7a30*/  ISETP.LT.AND P0, PT, R5, UR23, !P1 ;  /* 0x0000001705007c0c */ /* 0x000fe2000cf01270 */
[----:B------:R-:W-:-:S02]  /*7a40*/  VIADD R5, R0, 0xc ;  /* 0x0000000c00057836 */ /* 0x000fc40000000000 */
[----:B------:R4:W-:Y:S01]  /*7a50*/  @P2 STG.E desc[UR16][R80.64], R10 ;  /* 0x0000000a50002986 */ /* 0x0009e2000c101910 */
[----:B------:R-:W-:Y:S01]  /*7a60*/  ISETP.LT.AND P2, PT, R4, UR23, !P1 ;  /* 0x0000001704007c0c */ /* 0x000fe2000cf41270 */
[C---:B------:R-:W-:Y:S02]  /*7a70*/  VIADD R4, R0.reuse, 0xd ;  /* 0x0000000d00047836 */ /* 0x040fe40000000000 */
[----:B------:R1:W-:Y:S01]  /*7a80*/  @P3 STG.E desc[UR16][R82.64], R11 ;  /* 0x0000000b52003986 */ /* 0x0003e2000c101910 */
[----:B------:R-:W-:Y:S01]  /*7a90*/  ISETP.LT.AND P3, PT, R5, UR23, !P1 ;  /* 0x0000001705007c0c */ /* 0x000fe2000cf61270 */
[----:B------:R-:W-:Y:S02]  /*7aa0*/  VIADD R5, R0, 0xe ;  /* 0x0000000e00057836 */ /* 0x000fe40000000000 */
[----:B------:R1:W-:Y:S01]  /*7ab0*/  @P5 STG.E desc[UR16][R84.64], R12 ;  /* 0x0000000c54005986 */ /* 0x0003e2000c101910 */
[----:B------:R-:W-:Y:S01]  /*7ac0*/  ISETP.LT.AND P5, PT, R4, UR23, !P1 ;  /* 0x0000001704007c0c */ /* 0x000fe2000cfa1270 */
[----:B------:R-:W-:-:S02]  /*7ad0*/  VIADD R4, R0, 0xf ;  /* 0x0000000f00047836 */ /* 0x000fc40000000000 */
[----:B------:R1:W-:Y:S01]  /*7ae0*/  @P4 STG.E desc[UR16][R86.64], R13 ;  /* 0x0000000d56004986 */ /* 0x0003e2000c101910 */
[----:B------:R-:W-:Y:S01]  /*7af0*/  ISETP.LT.AND P4, PT, R5, UR23, !P1 ;  /* 0x0000001705007c0c */ /* 0x000fe2000cf81270 */
[----:B------:R-:W-:Y:S02]  /*7b00*/  VIADD R5, R0, 0x10 ;  /* 0x0000001000057836 */ /* 0x000fe40000000000 */
[----:B------:R-:W-:Y:S01]  /*7b10*/  @P0 STG.E desc[UR16][R88.64], R14 ;  /* 0x0000000e58000986 */ /* 0x000fe2000c101910 */
[----:B------:R-:W-:Y:S01]  /*7b20*/  ISETP.LT.AND P0, PT, R4, UR23, !P1 ;  /* 0x0000001704007c0c */ /* 0x000fe2000cf01270 */
[----:B------:R-:W-:Y:S02]  /*7b30*/  VIADD R4, R0, 0x11 ;  /* 0x0000001100047836 */ /* 0x000fe40000000000 */
[----:B------:R-:W-:Y:S01]  /*7b40*/  @P2 STG.E desc[UR16][R90.64], R15 ;  /* 0x0000000f5a002986 */ /* 0x000fe2000c101910 */
[----:B------:R-:W-:Y:S01]  /*7b50*/  ISETP.LT.AND P2, PT, R5, UR23, !P1 ;  /* 0x0000001705007c0c */ /* 0x000fe2000cf41270 */
[----:B-----5:R-:W-:-:S02]  /*7b60*/  VIADD R7, R100, UR6 ;  /* 0x0000000664077c36 */ /* 0x020fc40008000000 */
[----:B------:R5:W-:Y:S01]  /*7b70*/  @P3 STG.E desc[UR16][R92.64], R16 ;  /* 0x000000105c003986 */ /* 0x000be2000c101910 */
[----:B------:R-:W-:Y:S01]  /*7b80*/  ISETP.LT.AND P3, PT, R4, UR23, !P1 ;  /* 0x0000001704007c0c */ /* 0x000fe2000cf61270 */
[C---:B------:R-:W-:Y:S02]  /*7b90*/  VIADD R4, R0.reuse, 0x12 ;  /* 0x0000001200047836 */ /* 0x040fe40000000000 */
[----:B------:R-:W-:Y:S01]  /*7ba0*/  @P5 STG.E desc[UR16][R94.64], R17 ;  /* 0x000000115e005986 */ /* 0x000fe2000c101910 */
[----:B--2---:R-:W-:Y:S02]  /*7bb0*/  VIADD R8, R0, 0x14 ;  /* 0x0000001400087836 */ /* 0x004fe40000000000 */
[----:B------:R-:W-:Y:S01]  /*7bc0*/  ISETP.LT.AND P5, PT, R4, UR23, !P1 ;  /* 0x0000001704007c0c */ /* 0x000fe2000cfa1270 */
[----:B------:R-:W-:Y:S01]  /*7bd0*/  @P4 STG.E desc[UR16][R96.64], R18 ;  /* 0x0000001260004986 */ /* 0x000fe2000c101910 */
[----:B------:R-:W-:Y:S01]  /*7be0*/  LEA R4, P4, R100, R3, 0x2 ;  /* 0x0000000364047211 */ /* 0x000fe200078810ff */
[----:B-1----:R-:W-:-:S02]  /*7bf0*/  VIADD R9, R7, UR6 ;  /* 0x0000000607097c36 */ /* 0x002fc40008000000 */
[----:B------:R-:W-:Y:S01]  /*7c00*/  @P0 STG.E desc[UR16][R98.64], R19 ;  /* 0x0000001362000986 */ /* 0x000fe2000c101910 */
[-C--:B------:R-:W-:Y:S01]  /*7c10*/  LEA.HI.X.SX32 R5, R100, R2.reuse, 0x2, P4 ;  /* 0x0000000264057211 */ /* 0x080fe200020f16ff */
[----:B----4-:R-:W-:Y:S01]  /*7c20*/  VIADD R10, R0, 0x15 ;  /* 0x00000015000a7836 */ /* 0x010fe20000000000 */
[----:B------:R-:W-:Y:S01]  /*7c30*/  ISETP.LT.AND P0, PT, R6, UR23, !P1 ;  /* 0x0000001706007c0c */ /* 0x000fe2000cf01270 */
[----:B------:R-:W-:Y:S01]  /*7c40*/  VIADD R11, R9, UR6 ;  /* 0x00000006090b7c36 */ /* 0x000fe20008000000 */
[CC--:B------:R-:W-:Y:S01]  /*7c50*/  LEA R6, P4, R7.reuse, R3.reuse, 0x2 ;  /* 0x0000000307067211 */ /* 0x0c0fe200078810ff */
[----:B------:R1:W-:Y:S01]  /*7c60*/  @P2 STG.E desc[UR16][R4.64], R20 ;  /* 0x0000001404002986 */ /* 0x0003e2000c101910 */
[----:B------:R-:W-:Y:S01]  /*7c70*/  ISETP.LT.AND P2, PT, R8, UR23, !P1 ;  /* 0x0000001708007c0c */ /* 0x000fe2000cf41270 */
[C---:B------:R-:W-:Y:S01]  /*7c80*/  VIADD R12, R0.reuse, 0x17 ;  /* 0x00000017000c7836 */ /* 0x040fe20000000000 */
[----:B------:R-:W-:Y:S01]  /*7c90*/  LEA.HI.X.SX32 R7, R7, R2, 0x2, P4 ;  /* 0x0000000207077211 */ /* 0x000fe200020f16ff */
[C---:B------:R-:W-:Y:S01]  /*7ca0*/  VIADD R13, R0.reuse, 0x18 ;  /* 0x00000018000d7836 */ /* 0x040fe20000000000 */
[----:B------:R-:W-:Y:S01]  /*7cb0*/  LEA R8, P4, R9, R3, 0x2 ;  /* 0x0000000309087211 */ /* 0x000fe200078810ff */
[----:B-----5:R-:W-:-:S02]  /*7cc0*/  VIADD R16, R0, 0x3e ;  /* 0x0000003e00107836 */ /* 0x020fc40000000000 */
[----:B------:R2:W-:Y:S01]  /*7cd0*/  @P3 STG.E desc[UR16][R6.64], R21 ;  /* 0x0000001506003986 */ /* 0x0005e2000c101910 */
[-C--:B------:R-:W-:Y:S02]  /*7ce0*/  LEA.HI.X.SX32 R9, R9, R2.reuse, 0x2, P4 ;  /* 0x0000000209097211 */ /* 0x080fe400020f16ff */
[----:B------:R-:W-:Y:S01]  /*7cf0*/  ISETP.LT.AND P3, PT, R10, UR23, !P1 ;  /* 0x000000170a007c0c */ /* 0x000fe2000cf61270 */
[----:B-1----:R-:W-:Y:S01]  /*7d00*/  VIADD R4, R0, 0x16 ;  /* 0x0000001600047836 */ /* 0x002fe20000000000 */
[CC--:B------:R-:W-:Y:S01]  /*7d10*/  LEA R10, P4, R11.reuse, R3.reuse, 0x2 ;  /* 0x000000030b0a7211 */ /* 0x0c0fe200078810ff */
[C---:B------:R-:W-:Y:S01]  /*7d20*/  VIADD R5, R11.reuse, UR6 ;  /* 0x000000060b057c36 */ /* 0x040fe20008000000 */
[----:B------:R1:W-:Y:S02]  /*7d30*/  @P5 STG.E desc[UR16][R8.64], R22 ;  /* 0x0000001608005986 */ /* 0x0003e4000c101910 */
[-C--:B------:R-:W-:Y:S02]  /*7d40*/  LEA.HI.X.SX32 R11, R11, R2.reuse, 0x2, P4 ;  /* 0x000000020b0b7211 */ /* 0x080fe400020f16ff */
[----:B------:R-:W-:Y:S01]  /*7d50*/  ISETP.LT.AND P4, PT, R4, UR23, !P1 ;  /* 0x0000001704007c0c */ /* 0x000fe2000cf81270 */
[C---:B--2---:R-:W-:Y:S01]  /*7d60*/  VIADD R7, R5.reuse, UR6 ;  /* 0x0000000605077c36 */ /* 0x044fe20008000000 */
[----:B------:R-:W-:Y:S01]  /*7d70*/  LEA R4, P5, R5, R3, 0x2 ;  /* 0x0000000305047211 */ /* 0x000fe200078a10ff */
[----:B------:R2:W-:Y:S01]  /*7d80*/  @P0 STG.E desc[UR16][R10.64], R23 ;  /* 0x000000170a000986 */ /* 0x0005e2000c101910 */
[----:B------:R-:W-:Y:S01]  /*7d90*/  ISETP.LT.AND P0, PT, R12, UR23, !P1 ;  /* 0x000000170c007c0c */ /* 0x000fe2000cf01270 */
[----:B------:R-:W-:Y:S01]  /*7da0*/  VIADD R12, R7, UR6 ;  /* 0x00000006070c7c36 */ /* 0x000fe20008000000 */
[----:B------:R-:W-:-:S02]  /*7db0*/  LEA.HI.X.SX32 R5, R5, R2, 0x2, P5 ;  /* 0x0000000205057211 */ /* 0x000fc400028f16ff */
[----:B------:R-:W-:-:S03]  /*7dc0*/  LEA R6, P5, R7, R3, 0x2 ;  /* 0x0000000307067211 */ /* 0x000fc600078a10ff */
[----:B------:R4:W-:Y:S01]  /*7dd0*/  @P2 STG.E desc[UR16][R4.64], R24 ;  /* 0x0000001804002986 */ /* 0x0009e2000c101910 */
[-C--:B------:R-:W-:Y:S02]  /*7de0*/  LEA.HI.X.SX32 R7, R7, R2.reuse, 0x2, P5 ;  /* 0x0000000207077211 */ /* 0x080fe400028f16ff */
[-C--:B-1----:R-:W-:Y:S01]  /*7df0*/  LEA R8, P5, R12, R3.reuse, 0x2 ;  /* 0x000000030c087211 */ /* 0x082fe200078a10ff */
[----:B--2---:R-:W-:Y:S01]  /*7e00*/  VIADD R10, R0, 0x19 ;  /* 0x00000019000a7836 */ /* 0x004fe20000000000 */
[----:B------:R-:W-:Y:S01]  /*7e10*/  ISETP.LT.AND P2, PT, R13, UR23, !P1 ;  /* 0x000000170d007c0c */ /* 0x000fe2000cf41270 */
[C---:B------:R-:W-:Y:S01]  /*7e20*/  VIADD R11, R12.reuse, UR6 ;  /* 0x000000060c0b7c36 */ /* 0x040fe20008000000 */
[-C--:B------:R-:W-:Y:S01]  /*7e30*/  LEA.HI.X.SX32 R9, R12, R2.reuse, 0x2, P5 ;  /* 0x000000020c097211 */ /* 0x080fe200028f16ff */
[----:B------:R1:W-:Y:S01]  /*7e40*/  @P3 STG.E desc[UR16][R6.64], R25 ;  /* 0x0000001906003986 */ /* 0x0003e2000c101910 */
[----:B------:R-:W-:Y:S01]  /*7e50*/  ISETP.LT.AND P3, PT, R10, UR23, !P1 ;  /* 0x000000170a007c0c */ /* 0x000fe2000cf61270 */
[C---:B------:R-:W-:Y:S01]  /*7e60*/  VIADD R12, R0.reuse, 0x1a ;  /* 0x0000001a000c7836 */ /* 0x040fe20000000000 */
[C---:B------:R-:W-:Y:S01]  /*7e70*/  LEA R10, P5, R11.reuse, R3, 0x2 ;  /* 0x000000030b0a7211 */ /* 0x040fe200078a10ff */
[C---:B----4-:R-:W-:Y:S01]  /*7e80*/  VIADD R5, R11.reuse, UR6 ;  /* 0x000000060b057c36 */ /* 0x050fe20008000000 */
[----:B------:R2:W-:Y:S01]  /*7e90*/  @P4 STG.E desc[UR16][R8.64], R26 ;  /* 0x0000001a08004986 */ /* 0x0005e2000c101910 */
[----:B------:R-:W-:Y:S01]  /*7ea0*/  VIADD R13, R0, 0x1b ;  /* 0x0000001b000d7836 */ /* 0x000fe20000000000 */
[----:B------:R-:W-:-:S02]  /*7eb0*/  LEA.HI.X.SX32 R11, R11, R2, 0x2, P5 ;  /* 0x000000020b0b7211 */ /* 0x000fc400028f16ff */
[----:B------:R-:W-:Y:S01]  /*7ec0*/  ISETP.LT.AND P4, PT, R12, UR23, !P1 ;  /* 0x000000170c007c0c */ /* 0x000fe2000cf81270 */
[C---:B------:R-:W-:Y:S01]  /*7ed0*/  VIADD R12, R5.reuse, UR6 ;  /* 0x00000006050c7c36 */ /* 0x040fe20008000000 */
[-C--:B------:R-:W-:Y:S01]  /*7ee0*/  LEA R4, P5, R5, R3.reuse, 0x2 ;  /* 0x0000000305047211 */ /* 0x080fe200078a10ff */
[----:B------:R4:W-:Y:S01]  /*7ef0*/  @P0 STG.E desc[UR16][R10.64], R27 ;  /* 0x0000001b0a000986 */ /* 0x0009e2000c101910 */
[----:B------:R-:W-:Y:S01]  /*7f00*/  ISETP.LT.AND P0, PT, R13, UR23, !P1 ;  /* 0x000000170d007c0c */ /* 0x000fe2000cf01270 */
[----:B------:R-:W-:Y:S01]  /*7f10*/  VIADD R13, R0, 0x1e ;  /* 0x0000001e000d7836 */ /* 0x000fe20000000000 */
[-C--:B------:R-:W-:Y:S02]  /*7f20*/  LEA.HI.X.SX32 R5, R5, R2.reuse, 0x2, P5 ;  /* 0x0000000205057211 */ /* 0x080fe400028f16ff */
[-C--:B-1----:R-:W-:Y:S01]  /*7f30*/  LEA R6, P5, R12, R3.reuse, 0x2 ;  /* 0x000000030c067211 */ /* 0x082fe200078a10ff */
[----:B--2---:R-:W-:Y:S02]  /*7f40*/  VIADD R8, R0, 0x1c ;  /* 0x0000001c00087836 */ /* 0x004fe40000000000 */
[C---:B------:R-:W-:Y:S01]  /*7f50*/  VIADD R9, R12.reuse, UR6 ;  /* 0x000000060c097c36 */ /* 0x040fe20008000000 */
[-C--:B------:R-:W-:Y:S01]  /*7f60*/  LEA.HI.X.SX32 R7, R12, R2.reuse, 0x2, P5 ;  /* 0x000000020c077211 */ /* 0x080fe200028f16ff */
[----:B------:R1:W-:Y:S01]  /*7f70*/  @P2 STG.E desc[UR16][R4.64], R28 ;  /* 0x0000001c04002986 */ /* 0x0003e2000c101910 */
[----:B------:R-:W-:Y:S01]  /*7f80*/  ISETP.LT.AND P2, PT, R8, UR23, !P1 ;  /* 0x0000001708007c0c */ /* 0x000fe2000cf41270 */
[----:B------:R-:W-:Y:S01]  /*7f90*/  VIADD R12, R0, 0x1d ;  /* 0x0000001d000c7836 */ /* 0x000fe20000000000 */
[C---:B------:R-:W-:Y:S01]  /*7fa0*/  LEA R8, P5, R9.reuse, R3, 0x2 ;  /* 0x0000000309087211 */ /* 0x040fe200078a10ff */
[C---:B----4-:R-:W-:Y:S01]  /*7fb0*/  VIADD R11, R9.reuse, UR6 ;  /* 0x00000006090b7c36 */ /* 0x050fe20008000000 */
[----:B------:R2:W-:Y:S02]  /*7fc0*/  @P3 STG.E desc[UR16][R6.64], R29 ;  /* 0x0000001d06003986 */ /* 0x0005e4000c101910 */
        /* <DEDUP_REMOVED lines=175> */
[----:B------:R-:W-:Y:S01]  /*8ac0*/  VIADD R12, R0, 0x3b ;  /* 0x0000003b000c7836 */ /* 0x000fe20000000000 */
[----:B------:R-:W-:Y:S01]  /*8ad0*/  ISETP.LT.AND P4, PT, R4, UR23, !P1 ;  /* 0x0000001704007c0c */ /* 0x000fe2000cf81270 */
[C---:B----4-:R-:W-:Y:S01]  /*8ae0*/  VIADD R7, R5.reuse, UR6 ;  /* 0x0000000605077c36 */ /* 0x050fe20008000000 */
        /* <DEDUP_REMOVED lines=8> */
[CC--:B-1----:R-:W-:Y:S01]  /*8b70*/  LEA R8, P5, R12.reuse, R3.reuse, 0x2 ;  /* 0x000000030c087211 */ /* 0x0c2fe200078a10ff */
[----:B--2---:R-:W-:Y:S01]  /*8b80*/  VIADD R11, R12, UR6 ;  /* 0x000000060c0b7c36 */ /* 0x004fe20008000000 */
[----:B------:R-:W-:Y:S01]  /*8b90*/  ISETP.LT.AND P2, PT, R13, UR23, !P1 ;  /* 0x000000170d007c0c */ /* 0x000fe2000cf41270 */
[----:B------:R-:W-:Y:S01]  /*8ba0*/  VIADD R10, R0, 0x3d ;  /* 0x0000003d000a7836 */ /* 0x000fe20000000000 */
[-C--:B------:R-:W-:Y:S01]  /*8bb0*/  LEA.HI.X.SX32 R9, R12, R2.reuse, 0x2, P5 ;  /* 0x000000020c097211 */ /* 0x080fe200028f16ff */
[----:B------:R-:W-:Y:S01]  /*8bc0*/  VIADD R13, R11, UR6 ;  /* 0x000000060b0d7c36 */ /* 0x000fe20008000000 */
[----:B------:R1:W-:Y:S02]  /*8bd0*/  @P3 STG.E desc[UR16][R6.64], R61 ;  /* 0x0000003d06003986 */ /* 0x0003e4000c101910 */
[----:B------:R-:W-:Y:S01]  /*8be0*/  ISETP.LT.AND P3, PT, R10, UR23, !P1 ;  /* 0x000000170a007c0c */ /* 0x000fe2000cf61270 */
[----:B------:R-:W-:Y:S01]  /*8bf0*/  VIADD R14, R13, UR6 ;  /* 0x000000060d0e7c36 */ /* 0x000fe20008000000 */
[-C--:B------:R-:W-:Y:S01]  /*8c00*/  LEA R10, P5, R11, R3.reuse, 0x2 ;  /* 0x000000030b0a7211 */ /* 0x080fe200078a10ff */
[----:B------:R2:W-:Y:S01]  /*8c10*/  @P4 STG.E desc[UR16][R8.64], R62 ;  /* 0x0000003e08004986 */ /* 0x0005e2000c101910 */
[----:B----4-:R-:W-:Y:S01]  /*8c20*/  LEA R4, P4, R13, R3, 0x2 ;  /* 0x000000030d047211 */ /* 0x010fe200078810ff */
[----:B------:R-:W-:Y:S01]  /*8c30*/  VIADD R15, R14, UR6 ;  /* 0x000000060e0f7c36 */ /* 0x000fe20008000000 */
[----:B------:R-:W-:-:S02]  /*8c40*/  LEA.HI.X.SX32 R11, R11, R2, 0x2, P5 ;  /* 0x000000020b0b7211 */ /* 0x000fc400028f16ff */
[-C--:B------:R-:W-:Y:S01]  /*8c50*/  LEA R12, P5, R14, R3.reuse, 0x2 ;  /* 0x000000030e0c7211 */ /* 0x080fe200078a10ff */
[----:B-1----:R-:W-:Y:S01]  /*8c60*/  VIADD R7, R0, 0x3f ;  /* 0x0000003f00077836 */ /* 0x002fe20000000000 */
[-C--:B------:R-:W-:Y:S01]  /*8c70*/  LEA.HI.X.SX32 R5, R13, R2.reuse, 0x2, P4 ;  /* 0x000000020d057211 */ /* 0x080fe200020f16ff */
[C---:B------:R-:W-:Y:S01]  /*8c80*/  VIADD R0, R15.reuse, UR6 ;  /* 0x000000060f007c36 */ /* 0x040fe20008000000 */
[----:B------:R-:W-:Y:S01]  /*8c90*/  LEA.HI.X.SX32 R13, R14, R2, 0x2, P5 ;  /* 0x000000020e0d7211 */ /* 0x000fe200028f16ff */
[----:B------:R1:W-:Y:S01]  /*8ca0*/  @P0 STG.E desc[UR16][R10.64], R63 ;  /* 0x0000003f0a000986 */ /* 0x0003e2000c101910 */
[----:B------:R-:W-:Y:S02]  /*8cb0*/  LEA R6, P5, R15, R3, 0x2 ;  /* 0x000000030f067211 */ /* 0x000fe400078a10ff */
[----:B------:R-:W-:Y:S01]  /*8cc0*/  ISETP.LT.AND P4, PT, R16, UR23, !P1 ;  /* 0x0000001710007c0c */ /* 0x000fe2000cf81270 */
[----:B------:R1:W-:Y:S01]  /*8cd0*/  @P2 STG.E desc[UR16][R4.64], R64 ;  /* 0x0000004004002986 */ /* 0x0003e2000c101910 */
[----:B------:R-:W-:-:S02]  /*8ce0*/  ISETP.LT.AND P1, PT, R7, UR23, !P1 ;  /* 0x0000001707007c0c */ /* 0x000fc4000cf21270 */
[----:B------:R-:W-:Y:S01]  /*8cf0*/  LEA.HI.X.SX32 R7, R15, R2, 0x2, P5 ;  /* 0x000000020f077211 */ /* 0x000fe200028f16ff */
[----:B------:R1:W-:Y:S01]  /*8d00*/  @P3 STG.E desc[UR16][R12.64], R65 ;  /* 0x000000410c003986 */ /* 0x0003e2000c101910 */
[----:B--2---:R-:W-:-:S04]  /*8d10*/  LEA R8, P5, R0, R3, 0x2 ;  /* 0x0000000300087211 */ /* 0x004fc800078a10ff */
[----:B------:R-:W-:-:S03]  /*8d20*/  LEA.HI.X.SX32 R9, R0, R2, 0x2, P5 ;  /* 0x0000000200097211 */ /* 0x000fc600028f16ff */
[----:B------:R1:W-:Y:S04]  /*8d30*/  @P4 STG.E desc[UR16][R6.64], R66 ;  /* 0x0000004206004986 */ /* 0x0003e8000c101910 */
[----:B------:R1:W-:Y:S01]  /*8d40*/  @P1 STG.E desc[UR16][R8.64], R67 ;  /* 0x0000004308001986 */ /* 0x0003e2000c101910 */
[----:B---3--:R-:W-:Y:S06]  /*8d50*/  BAR.SYNC.DEFER_BLOCKING 0x0 ;  /* 0x0000000000007b1d */ /* 0x008fec0000010000 */
[----:B------:R-:W-:Y:S05]  /*8d60*/  @P6 BRA `(.L_x_20) ;  /* 0x0000000000a06947 */ /* 0x000fea0003800000 */
[----:B------:R-:W2:Y:S01]  /*8d70*/  S2UR UR5, SR_CgaCtaId ;  /* 0x00000000000579c3 */ /* 0x000ea20000008800 */
[----:B------:R-:W-:Y:S01]  /*8d80*/  NOP ;  /* 0x0000000000007918 */ /* 0x000fe20000000000 */
[----:B------:R-:W-:Y:S01]  /*8d90*/  UMOV UR4, 0x50 ;  /* 0x0000005000047882 */ /* 0x000fe20000000000 */
[----:B------:R-:W-:Y:S02]  /*8da0*/  IMAD.U32 R0, RZ, RZ, UR15 ;  /* 0x0000000fff007e24 */ /* 0x000fe4000f8e00ff */
[----:B------:R-:W-:Y:S02]  /*8db0*/  IMAD.MOV.U32 R3, RZ, RZ, 0xf ;  /* 0x0000000fff037424 */ /* 0x000fe400078e00ff */
[----:B-1----:R-:W-:Y:S01]  /*8dc0*/  IMAD.MOV.U32 R7, RZ, RZ, 0x1 ;  /* 0x00000001ff077424 */ /* 0x002fe200078e00ff */
[----:B------:R-:W-:-:S04]  /*8dd0*/  LOP3.LUT R0, R0, 0xffff, RZ, 0xc0, !PT ;  /* 0x0000ffff00007812 */ /* 0x000fc800078ec0ff */
[----:B------:R-:W-:-:S05]  /*8de0*/  SHF.R.U32.HI R0, RZ, 0x5, R0 ;  /* 0x00000005ff007819 */ /* 0x000fca0000011600 */
[----:B------:R-:W-:Y:S01]  /*8df0*/  VIADD R2, R0, 0x10 ;  /* 0x0000001000027836 */ /* 0x000fe20000000000 */
[----:B------:R-:W-:Y:S01]  /*8e00*/  SHF.L.U32 R0, R3, R0, RZ ;  /* 0x0000000003007219 */ /* 0x000fe200000006ff */
[----:B--2---:R-:W-:-:S03]  /*8e10*/  ULEA UR6, UR5, UR4, 0x18 ;  /* 0x0000000405067291 */ /* 0x004fc6000f8ec0ff */
[----:B------:R-:W-:-:S04]  /*8e20*/  SHF.L.U32 R3, R7, R2, RZ ;  /* 0x0000000207037219 */ /* 0x000fc800000006ff */
[----:B------:R-:W-:Y:S02]  /*8e30*/  LOP3.LUT R0, R3, R0, RZ, 0xfc, !PT ;  /* 0x0000000003007212 */ /* 0x000fe400078efcff */
[----:B------:R-:W1:Y:S02]  /*8e40*/  LDS R5, [UR6] ;  /* 0x00000006ff057984 */ /* 0x000e640008000800 */
[C---:B------:R-:W-:Y:S02]  /*8e50*/  LOP3.LUT R2, R0.reuse, 0xffff, RZ, 0xc0, !PT ;  /* 0x0000ffff00027812 */ /* 0x040fe400078ec0ff */
[----:B-1----:R-:W-:-:S04]  /*8e60*/  LOP3.LUT R3, R0, 0xffff, R5, 0x80, !PT ;  /* 0x0000ffff00037812 */ /* 0x002fc800078e8005 */
[----:B------:R-:W-:-:S13]  /*8e70*/  ISETP.NE.AND P0, PT, R3, R2, PT ;  /* 0x000000020300720c */ /* 0x000fda0003f05270 */
[----:B------:R-:W-:Y:S05]  /*8e80*/  @P0 BRA `(.L_x_21) ;  /* 0x0000000000500947 */ /* 0x000fea0003800000 */
[----:B------:R-:W-:Y:S02]  /*8e90*/  SHF.R.U32.HI R5, RZ, 0x10, R5 ;  /* 0x00000010ff057819 */ /* 0x000fe40000011605 */
[----:B------:R-:W-:-:S04]  /*8ea0*/  SHF.R.U32.HI R2, RZ, 0x10, R0 ;  /* 0x00000010ff027819 */ /* 0x000fc80000011600 */
[----:B------:R-:W-:-:S04]  /*8eb0*/  LOP3.LUT R5, R5, R2, RZ, 0xc0, !PT ;  /* 0x0000000205057212 */ /* 0x000fc800078ec0ff */
[----:B------:R-:W-:-:S13]  /*8ec0*/  ISETP.NE.AND P0, PT, R5, R2, PT ;  /* 0x000000020500720c */ /* 0x000fda0003f05270 */
[----:B------:R-:W-:Y:S05]  /*8ed0*/  @P0 BRA `(.L_x_22) ;  /* 0x0000000000300947 */ /* 0x000fea0003800000 */
[----:B------:R-:W-:Y:S01]  /*8ee0*/  R2UR UR4, R0 ;  /* 0x00000000000472ca */ /* 0x000fe200000e0000 */
[----:B------:R-:W-:Y:S01]  /*8ef0*/  VOTEU.ANY UR5, UPT, PT ;  /* 0x0000000000057886 */ /* 0x000fe200038e0100 */
[----:B------:R-:W1:Y:S01]  /*8f00*/  S2R R0, SR_LANEID ;  /* 0x0000000000007919 */ /* 0x000e620000000000 */
[----:B------:R-:W-:-:S10]  /*8f10*/  UFLO.U32 UR5, UR5 ;  /* 0x00000005000572bd */ /* 0x000fd400080e0000 */
[----:B------:R-:W-:-:S06]  /*8f20*/  ULOP3.LUT UR4, URZ, UR4, URZ, 0x33, !UPT ;  /* 0x00000004ff047292 */ /* 0x000fcc000f8e33ff */
[----:B------:R-:W-:-:S04]  /*8f30*/  IMAD.U32 R2, RZ, RZ, UR4 ;  /* 0x00000004ff027e24 */ /* 0x000fc8000f8e00ff */
[----:B------:R-:W2:Y:S02]  /*8f40*/  REDUX UR7, R2 ;  /* 0x00000000020773c4 */ /* 0x000ea40000000000 */
[----:B------:R3:W-:Y:S01]  /*8f50*/  UTCATOMSWS.AND URZ, UR4 ;  /* 0x0000000400ff79e3 */ /* 0x0007e20008000000 */
[----:B-1----:R-:W-:Y:S01]  /*8f60*/  ISETP.EQ.U32.AND P0, PT, R0, UR5, PT ;  /* 0x0000000500007c0c */ /* 0x002fe2000bf02070 */
[----:B--2---:R-:W-:-:S12]  /*8f70*/  IMAD.U32 R0, RZ, RZ, UR7 ;  /* 0x00000007ff007e24 */ /* 0x004fd8000f8e00ff */
[----:B------:R3:W-:Y:S01]  /*8f80*/  @P0 ATOMS.AND RZ, [UR6], R0 ;  /* 0x00000000ffff098c */ /* 0x0007e2000a800006 */
[----:B------:R-:W-:Y:S05]  /*8f90*/  BRA `(.L_x_20) ;  /* 0x0000000000147947 */ /* 0x000fea0003800000 */
.L_x_22:
[----:B------:R-:W-:-:S07]  /*8fa0*/  MOV R2, 0x8fc0 ;  /* 0x00008fc000027802 */ /* 0x000fce0000000f00 */
[----:B------:R-:W-:Y:S05]  /*8fb0*/  CALL.REL.NOINC `($__internal_0_$__cuda_sm10x_tcgen05_guardrail_trap_col_being_dealloced_not_returned_by_alloc) ;  /* 0x00000000005c7944 */ /* 0x000fea0003c00000 */
[----:B------:R-:W-:Y:S05]  /*8fc0*/  BRA `(.L_x_20) ;  /* 0x0000000000087947 */ /* 0x000fea0003800000 */
.L_x_21:
[----:B------:R-:W-:-:S07]  /*8fd0*/  MOV R2, 0x8ff0 ;  /* 0x00008ff000027802 */ /* 0x000fce0000000f00 */
[----:B------:R-:W-:Y:S05]  /*8fe0*/  CALL.REL.NOINC `($__internal_2_$__cuda_sm10x_tcgen05_guardrail_trap_unallocated_columns_being_dealloced) ;  /* 0x0000000000687944 */ /* 0x000fea0003c00000 */
.L_x_20:
[----:B------:R-:W-:Y:S01]  /*8ff0*/  NOP ;  /* 0x0000000000007918 */ /* 0x000fe20000000000 */
[----:B---3--:R-:W-:Y:S05]  /*9000*/  EXIT ;  /* 0x000000000000794d */ /* 0x008fea0003800000 */
.L_x_7:
[----:B------:R-:W-:-:S07]  /*9010*/  IMAD.MOV.U32 R3, RZ, RZ, R2 ;  /* 0x000000ffff037224 */ /* 0x000fce00078e0002 */
.L_x_23:
[----:B-1----:R1:W2:Y:S02]  /*9020*/  SYNCS.PHASECHK.TRANS64.TRYWAIT P1, [R7+URZ], R3 ;  /* 0x00000003070075a7 */ /* 0x0022a400080211ff */
[----:B--2---:R-:W-:Y:S05]  /*9030*/  @!P1 NANOSLEEP.SYNCS 0x989680 ;  /* 0x009896800000995d */ /* 0x004fea0003900000 */
[----:B------:R-:W2:Y:S02]  /*9040*/  @!P1 SYNCS.PHASECHK.TRANS64 P1, [R7+URZ], R3 ;  /* 0x00000003070095a7 */ /* 0x000ea400080210ff */
[----:B--2---:R-:W-:Y:S05]  /*9050*/  @!P1 BRA `(.L_x_23) ;  /* 0xfffffffc00f09947 */ /* 0x004fea000383ffff */
[----:B------:R-:W-:Y:S05]  /*9060*/  BRA `(.L_x_6) ;  /* 0xffffff7000ac7947 */ /* 0x000fea000383ffff */
.L_x_10:
[----:B------:R-:W-:-:S07]  /*9070*/  IMAD.MOV.U32 R3, RZ, RZ, R2 ;  /* 0x000000ffff037224 */ /* 0x000fce00078e0002 */
.L_x_24:
[----:B-1----:R1:W2:Y:S02]  /*9080*/  SYNCS.PHASECHK.TRANS64.TRYWAIT P0, [R9+URZ], R3 ;  /* 0x00000003090075a7 */ /* 0x0022a400080011ff */
[----:B--2---:R-:W-:Y:S05]  /*9090*/  @!P0 NANOSLEEP.SYNCS 0x989680 ;  /* 0x009896800000895d */ /* 0x004fea0003900000 */
[----:B------:R-:W2:Y:S02]  /*90a0*/  @!P0 SYNCS.PHASECHK.TRANS64 P0, [R9+URZ], R3 ;  /* 0x00000003090085a7 */ /* 0x000ea400080010ff */
[----:B--2---:R-:W-:Y:S05]  /*90b0*/  @!P0 BRA `(.L_x_24) ;  /* 0xfffffffc00f08947 */ /* 0x004fea000383ffff */
[----:B------:R-:W-:Y:S05]  /*90c0*/  BRA `(.L_x_9) ;  /* 0xffffff7400107947 */ /* 0x000fea000383ffff */
.L_x_15:
[----:B------:R-:W1:Y:S02]  /*90d0*/  SYNCS.PHASECHK.TRANS64.TRYWAIT P2, [UR10], R4 ;  /* 0x00000004ff0075a7 */ /* 0x000e64000804110a */
[----:B-1----:R-:W-:Y:S05]  /*90e0*/  @!P2 BRA `(.L_x_15) ;  /* 0xfffffffc00f8a947 */ /* 0x002fea000383ffff */
[----:B------:R-:W-:Y:S05]  /*90f0*/  BRA `(.L_x_25) ;  /* 0xffffffcc00687947 */ /* 0x000fea000383ffff */
.L_x_19:
[----:B------:R-:W1:Y:S02]  /*9100*/  SYNCS.PHASECHK.TRANS64.TRYWAIT P4, [UR10], R8 ;  /* 0x00000008ff0075a7 */ /* 0x000e64000808110a */
[----:B-1----:R-:W-:Y:S05]  /*9110*/  @!P4 BRA `(.L_x_19) ;  /* 0xfffffffc00f8c947 */ /* 0x002fea000383ffff */
[----:B------:R-:W-:Y:S05]  /*9120*/  BRA `(.L_x_18) ;  /* 0xffffffe400087947 */ /* 0x000fea000383ffff */
        .weak           $__internal_0_$__cuda_sm10x_tcgen05_guardrail_trap_col_being_dealloced_not_returned_by_alloc
        .type           $__internal_0_$__cuda_sm10x_tcgen05_guardrail_trap_col_being_dealloced_not_returned_by_alloc,@function
        .size           $__internal_0_$__cuda_sm10x_tcgen05_guardrail_trap_col_being_dealloced_not_returned_by_alloc,($__internal_1_$__cuda_sm10x_tcgen05_guardrail_trap_phase_invalid_during_alloc - $__internal_0_$__cuda_sm10x_tcgen05_guardrail_trap_col_being_dealloced_not_returned_by_alloc)
$__internal_0_$__cuda_sm10x_tcgen05_guardrail_trap_col_being_dealloced_not_returned_by_alloc:
[----:B------:R-:W-:Y:S05]  /*9130*/  BPT.TRAP 0x1 ;  /* 0x000000040000795c */ /* 0x000fea0000300000 */
[----:B------:R-:W-:-:S04]  /*9140*/  IMAD.MOV.U32 R3, RZ, RZ, 0x0 ;  /* 0x00000000ff037424 */ /* 0x000fc800078e00ff */
[----:B------:R-:W-:Y:S05]  /*9150*/  RET.REL.NODEC R2 `(matmul_kernel) ;  /* 0xffffff6c02a87950 */ /* 0x000fea0003c3ffff */
        .weak           $__internal_1_$__cuda_sm10x_tcgen05_guardrail_trap_phase_invalid_during_alloc
        .type           $__internal_1_$__cuda_sm10x_tcgen05_guardrail_trap_phase_invalid_during_alloc,@function
        .size           $__internal_1_$__cuda_sm10x_tcgen05_guardrail_trap_phase_invalid_during_alloc,($__internal_2_$__cuda_sm10x_tcgen05_guardrail_trap_unallocated_columns_being_dealloced - $__internal_1_$__cuda_sm10x_tcgen05_guardrail_trap_phase_invalid_during_alloc)
$__internal_1_$__cuda_sm10x_tcgen05_guardrail_trap_phase_invalid_during_alloc:
[----:B------:R-:W-:Y:S05]  /*9160*/  BPT.TRAP 0x1 ;  /* 0x000000040000795c */ /* 0x000fea0000300000 */
[----:B------:R-:W-:-:S04]  /*9170*/  IMAD.MOV.U32 R3, RZ, RZ, 0x0 ;  /* 0x00000000ff037424 */ /* 0x000fc800078e00ff */
[----:B------:R-:W-:Y:S05]  /*9180*/  RET.REL.NODEC R2 `(matmul_kernel) ;  /* 0xffffff6c029c7950 */ /* 0x000fea0003c3ffff */
        .weak           $__internal_2_$__cuda_sm10x_tcgen05_guardrail_trap_unallocated_columns_being_dealloced
        .type           $__internal_2_$__cuda_sm10x_tcgen05_guardrail_trap_unallocated_columns_being_dealloced,@function
        .size           $__internal_2_$__cuda_sm10x_tcgen05_guardrail_trap_unallocated_columns_being_dealloced,(.L_x_29 - $__internal_2_$__cuda_sm10x_tcgen05_guardrail_trap_unallocated_columns_being_dealloced)
$__internal_2_$__cuda_sm10x_tcgen05_guardrail_trap_unallocated_columns_being_dealloced:
[----:B------:R-:W-:Y:S05]  /*9190*/  BPT.TRAP 0x1 ;  /* 0x000000040000795c */ /* 0x000fea0000300000 */
[----:B------:R-:W-:-:S04]  /*91a0*/  IMAD.MOV.U32 R3, RZ, RZ, 0x0 ;  /* 0x00000000ff037424 */ /* 0x000fc800078e00ff */
[----:B------:R-:W-:Y:S05]  /*91b0*/  RET.REL.NODEC R2 `(matmul_kernel) ;  /* 0xffffff6c02907950 */ /* 0x000fea0003c3ffff */
.L_x_26:
[----:B------:R-:W-:-:S00]  /*91c0*/  BRA `(.L_x_26) ;  /* 0xfffffffc00fc7947 */ /* 0x000fc0000383ffff */
[----:B------:R-:W-:-:S00]  /*91d0*/  NOP ;  /* 0x0000000000007918 */ /* 0x000fc00000000000 */
        /* <DEDUP_REMOVED lines=10> */
.L_x_29:


//--------------------- .nv.shared.matmul_kernel  --------------------------
	.section	.nv.shared.matmul_kernel,"aw",@nobits
	.sectionflags	@""
	.align	16
	.zero		1024


//--------------------- .nv.shared.reserved.0     --------------------------
	.section	.nv.shared.reserved.0,"aw",@nobits
	.align	8
	.weak		__nv_reservedSMEM_offset_0_alias
	.size		__nv_reservedSMEM_offset_0_alias, 0, 64
	.other		__nv_reservedSMEM_offset_0_alias,@"STO_CUDA_RESERVED_SHARED STV_DEFAULT"
__nv_reservedSMEM_offset_0_alias:
	.zero		0
.nv.shared.reserved.0:
	.zero		64
	.weak		__nv_reservedSMEM_allocation_phase
	.type		__nv_reservedSMEM_allocation_phase,@object
	.size		__nv_reservedSMEM_allocation_phase,(.L_0 - __nv_reservedSMEM_allocation_phase)
__nv_reservedSMEM_allocation_phase:
	.zero		1
.L_0:
	.zero		7
	.weak		__nv_reservedSMEM_devtool_atexit_pc
	.type		__nv_reservedSMEM_devtool_atexit_pc,@object
	.size		__nv_reservedSMEM_devtool_atexit_pc,(__nv_reservedSMEM_allocation_mask - __nv_reservedSMEM_devtool_atexit_pc)
__nv_reservedSMEM_devtool_atexit_pc:
	.zero		8
	.weak		__nv_reservedSMEM_allocation_mask
	.type		__nv_reservedSMEM_allocation_mask,@object
	.size		__nv_reservedSMEM_allocation_mask,(.L_2 - __nv_reservedSMEM_allocation_mask)
__nv_reservedSMEM_allocation_mask:
	.zero		4
.L_2:
	.zero		4
	.weak		__nv_reservedSMEM_tmem_allocation_pipeline_mbarrier
	.type		__nv_reservedSMEM_tmem_allocation_pipeline_mbarrier,@object
	.size		__nv_reservedSMEM_tmem_allocation_pipeline_mbarrier,(__nv_reservedSMEM_tmem_allocation_pipeline_mbarrier_parity - __nv_reservedSMEM_tmem_allocation_pipeline_mbarrier)
__nv_reservedSMEM_tmem_allocation_pipeline_mbarrier:
	.zero		8
	.weak		__nv_reservedSMEM_tmem_allocation_pipeline_mbarrier_parity
	.type		__nv_reservedSMEM_tmem_allocation_pipeline_mbarrier_parity,@object
	.size		__nv_reservedSMEM_tmem_allocation_pipeline_mbarrier_parity,(.L_4 - __nv_reservedSMEM_tmem_allocation_pipeline_mbarrier_parity)
__nv_reservedSMEM_tmem_allocation_pipeline_mbarrier_parity:
	.zero		4
.L_4:


//--------------------- .nv.constant0.matmul_kernel --------------------------
	.section	.nv.constant0.matmul_kernel,"a",@progbits
	.sectionflags	@""
	.align	4
.nv.constant0.matmul_kernel:
	.zero		976


//--------------------- SYMBOLS --------------------------

	.type		.nv.reservedSmem.offset0,@object
	.size		.nv.reservedSmem.offset0,0x4
	.type		.nv.reservedSmem.cap,@object
	.size		.nv.reservedSmem.cap,0x4
